//
// Generated by NVIDIA NVVM Compiler
//
// Compiler Build ID: CL-36424714
// Cuda compilation tools, release 13.0, V13.0.88
// Based on NVVM 20.0.0
//

.version 9.0
.target sm_100
.address_size 64

	// .globl	_Z20softmax_kernel_naivePfS_ii

.visible .entry _Z20softmax_kernel_naivePfS_ii(
	.param .u64 .ptr .align 1 _Z20softmax_kernel_naivePfS_ii_param_0,
	.param .u64 .ptr .align 1 _Z20softmax_kernel_naivePfS_ii_param_1,
	.param .u32 _Z20softmax_kernel_naivePfS_ii_param_2,
	.param .u32 _Z20softmax_kernel_naivePfS_ii_param_3
)
{
	.reg .pred 	%p<58>;
	.reg .b32 	%r<139>;
	.reg .b32 	%f<494>;
	.reg .b64 	%rd<54>;

	ld.param.u64 	%rd15, [_Z20softmax_kernel_naivePfS_ii_param_0];
	ld.param.u64 	%rd16, [_Z20softmax_kernel_naivePfS_ii_param_1];
	ld.param.u32 	%r48, [_Z20softmax_kernel_naivePfS_ii_param_2];
	ld.param.u32 	%r47, [_Z20softmax_kernel_naivePfS_ii_param_3];
	cvta.to.global.u64 	%rd1, %rd16;
	mov.u32 	%r49, %tid.x;
	mov.u32 	%r50, %ctaid.x;
	mov.u32 	%r51, %ntid.x;
	mad.lo.s32 	%r1, %r50, %r51, %r49;
	setp.ge.s32 	%p1, %r1, %r48;
	@%p1 bra 	$L__BB0_39;
	cvta.to.global.u64 	%rd2, %rd15;
	mul.lo.s32 	%r2, %r47, %r1;
	mul.wide.s32 	%rd17, %r2, 4;
	add.s64 	%rd3, %rd2, %rd17;
	ld.global.f32 	%f484, [%rd3];
	setp.lt.s32 	%p2, %r47, 2;
	@%p2 bra 	$L__BB0_15;
	add.s32 	%r3, %r47, -1;
	add.s32 	%r53, %r47, -2;
	and.b32  	%r4, %r3, 15;
	setp.lt.u32 	%p3, %r53, 15;
	mov.b32 	%r124, 1;
	@%p3 bra 	$L__BB0_6;
	and.b32  	%r55, %r3, -16;
	neg.s32 	%r129, %r55;
	add.s64 	%rd19, %rd17, %rd2;
	add.s64 	%rd51, %rd19, 32;
	mov.b32 	%r128, 0;
$L__BB0_4:
	.pragma "nounroll";
	ld.global.f32 	%f28, [%rd51+-28];
	setp.gt.f32 	%p4, %f28, %f484;
	selp.f32 	%f29, %f28, %f484, %p4;
	ld.global.f32 	%f30, [%rd51+-24];
	setp.gt.f32 	%p5, %f30, %f29;
	selp.f32 	%f31, %f30, %f29, %p5;
	ld.global.f32 	%f32, [%rd51+-20];
	setp.gt.f32 	%p6, %f32, %f31;
	selp.f32 	%f33, %f32, %f31, %p6;
	ld.global.f32 	%f34, [%rd51+-16];
	setp.gt.f32 	%p7, %f34, %f33;
	selp.f32 	%f35, %f34, %f33, %p7;
	ld.global.f32 	%f36, [%rd51+-12];
	setp.gt.f32 	%p8, %f36, %f35;
	selp.f32 	%f37, %f36, %f35, %p8;
	ld.global.f32 	%f38, [%rd51+-8];
	setp.gt.f32 	%p9, %f38, %f37;
	selp.f32 	%f39, %f38, %f37, %p9;
	ld.global.f32 	%f40, [%rd51+-4];
	setp.gt.f32 	%p10, %f40, %f39;
	selp.f32 	%f41, %f40, %f39, %p10;
	ld.global.f32 	%f42, [%rd51];
	setp.gt.f32 	%p11, %f42, %f41;
	selp.f32 	%f43, %f42, %f41, %p11;
	ld.global.f32 	%f44, [%rd51+4];
	setp.gt.f32 	%p12, %f44, %f43;
	selp.f32 	%f45, %f44, %f43, %p12;
	ld.global.f32 	%f46, [%rd51+8];
	setp.gt.f32 	%p13, %f46, %f45;
	selp.f32 	%f47, %f46, %f45, %p13;
	ld.global.f32 	%f48, [%rd51+12];
	setp.gt.f32 	%p14, %f48, %f47;
	selp.f32 	%f49, %f48, %f47, %p14;
	ld.global.f32 	%f50, [%rd51+16];
	setp.gt.f32 	%p15, %f50, %f49;
	selp.f32 	%f51, %f50, %f49, %p15;
	ld.global.f32 	%f52, [%rd51+20];
	setp.gt.f32 	%p16, %f52, %f51;
	selp.f32 	%f53, %f52, %f51, %p16;
	ld.global.f32 	%f54, [%rd51+24];
	setp.gt.f32 	%p17, %f54, %f53;
	selp.f32 	%f55, %f54, %f53, %p17;
	ld.global.f32 	%f56, [%rd51+28];
	setp.gt.f32 	%p18, %f56, %f55;
	selp.f32 	%f57, %f56, %f55, %p18;
	ld.global.f32 	%f58, [%rd51+32];
	setp.gt.f32 	%p19, %f58, %f57;
	selp.f32 	%f484, %f58, %f57, %p19;
	add.s32 	%r129, %r129, 16;
	add.s32 	%r128, %r128, 16;
	add.s64 	%rd51, %rd51, 64;
	setp.eq.s32 	%p20, %r129, 0;
	@%p20 bra 	$L__BB0_5;
	bra.uni 	$L__BB0_4;
$L__BB0_5:
	add.s32 	%r124, %r128, 1;
$L__BB0_6:
	setp.eq.s32 	%p21, %r4, 0;
	@%p21 bra 	$L__BB0_15;
	and.b32  	%r8, %r3, 7;
	setp.lt.u32 	%p22, %r4, 8;
	@%p22 bra 	$L__BB0_9;
	mul.wide.s32 	%rd20, %r124, 4;
	add.s64 	%rd21, %rd3, %rd20;
	ld.global.f32 	%f60, [%rd21];
	setp.gt.f32 	%p23, %f60, %f484;
	selp.f32 	%f61, %f60, %f484, %p23;
	ld.global.f32 	%f62, [%rd21+4];
	setp.gt.f32 	%p24, %f62, %f61;
	selp.f32 	%f63, %f62, %f61, %p24;
	ld.global.f32 	%f64, [%rd21+8];
	setp.gt.f32 	%p25, %f64, %f63;
	selp.f32 	%f65, %f64, %f63, %p25;
	ld.global.f32 	%f66, [%rd21+12];
	setp.gt.f32 	%p26, %f66, %f65;
	selp.f32 	%f67, %f66, %f65, %p26;
	ld.global.f32 	%f68, [%rd21+16];
	setp.gt.f32 	%p27, %f68, %f67;
	selp.f32 	%f69, %f68, %f67, %p27;
	ld.global.f32 	%f70, [%rd21+20];
	setp.gt.f32 	%p28, %f70, %f69;
	selp.f32 	%f71, %f70, %f69, %p28;
	ld.global.f32 	%f72, [%rd21+24];
	setp.gt.f32 	%p29, %f72, %f71;
	selp.f32 	%f73, %f72, %f71, %p29;
	ld.global.f32 	%f74, [%rd21+28];
	setp.gt.f32 	%p30, %f74, %f73;
	selp.f32 	%f484, %f74, %f73, %p30;
	add.s32 	%r124, %r124, 8;
$L__BB0_9:
	setp.eq.s32 	%p31, %r8, 0;
	@%p31 bra 	$L__BB0_15;
	and.b32  	%r11, %r3, 3;
	setp.lt.u32 	%p32, %r8, 4;
	@%p32 bra 	$L__BB0_12;
	mul.wide.s32 	%rd22, %r124, 4;
	add.s64 	%rd23, %rd3, %rd22;
	ld.global.f32 	%f76, [%rd23];
	setp.gt.f32 	%p33, %f76, %f484;
	selp.f32 	%f77, %f76, %f484, %p33;
	ld.global.f32 	%f78, [%rd23+4];
	setp.gt.f32 	%p34, %f78, %f77;
	selp.f32 	%f79, %f78, %f77, %p34;
	ld.global.f32 	%f80, [%rd23+8];
	setp.gt.f32 	%p35, %f80, %f79;
	selp.f32 	%f81, %f80, %f79, %p35;
	ld.global.f32 	%f82, [%rd23+12];
	setp.gt.f32 	%p36, %f82, %f81;
	selp.f32 	%f484, %f82, %f81, %p36;
	add.s32 	%r124, %r124, 4;
$L__BB0_12:
	setp.eq.s32 	%p37, %r11, 0;
	@%p37 bra 	$L__BB0_15;
	neg.s32 	%r126, %r11;
$L__BB0_14:
	.pragma "nounroll";
	mul.wide.s32 	%rd25, %r124, 4;
	add.s64 	%rd26, %rd3, %rd25;
	ld.global.f32 	%f83, [%rd26];
	setp.gt.f32 	%p38, %f83, %f484;
	selp.f32 	%f484, %f83, %f484, %p38;
	add.s32 	%r124, %r124, 1;
	add.s32 	%r126, %r126, 1;
	setp.ne.s32 	%p39, %r126, 0;
	@%p39 bra 	$L__BB0_14;
$L__BB0_15:
	setp.lt.s32 	%p40, %r47, 1;
	mov.f32 	%f492, 0f00000000;
	@%p40 bra 	$L__BB0_27;
	and.b32  	%r19, %r47, 7;
	setp.lt.u32 	%p41, %r47, 8;
	mov.f32 	%f492, 0f00000000;
	mov.b32 	%r130, 0;
	@%p41 bra 	$L__BB0_19;
	and.b32  	%r130, %r47, 2147483640;
	neg.s32 	%r133, %r130;
	add.s64 	%rd28, %rd17, %rd2;
	add.s64 	%rd52, %rd28, 16;
	mov.f32 	%f492, 0f00000000;
$L__BB0_18:
	.pragma "nounroll";
	ld.global.f32 	%f88, [%rd52+-16];
	sub.f32 	%f89, %f88, %f484;
	fma.rn.f32 	%f90, %f89, 0f3BBB989D, 0f3F000000;
	cvt.sat.f32.f32 	%f91, %f90;
	mov.f32 	%f92, 0f4B400001;
	mov.f32 	%f93, 0f437C0000;
	fma.rm.f32 	%f94, %f91, %f93, %f92;
	add.f32 	%f95, %f94, 0fCB40007F;
	neg.f32 	%f96, %f95;
	fma.rn.f32 	%f97, %f89, 0f3FB8AA3B, %f96;
	fma.rn.f32 	%f98, %f89, 0f32A57060, %f97;
	mov.b32 	%r57, %f94;
	shl.b32 	%r58, %r57, 23;
	mov.b32 	%f99, %r58;
	ex2.approx.ftz.f32 	%f100, %f98;
	fma.rn.f32 	%f101, %f100, %f99, %f492;
	ld.global.f32 	%f102, [%rd52+-12];
	sub.f32 	%f103, %f102, %f484;
	fma.rn.f32 	%f104, %f103, 0f3BBB989D, 0f3F000000;
	cvt.sat.f32.f32 	%f105, %f104;
	fma.rm.f32 	%f106, %f105, %f93, %f92;
	add.f32 	%f107, %f106, 0fCB40007F;
	neg.f32 	%f108, %f107;
	fma.rn.f32 	%f109, %f103, 0f3FB8AA3B, %f108;
	fma.rn.f32 	%f110, %f103, 0f32A57060, %f109;
	mov.b32 	%r59, %f106;
	shl.b32 	%r60, %r59, 23;
	mov.b32 	%f111, %r60;
	ex2.approx.ftz.f32 	%f112, %f110;
	fma.rn.f32 	%f113, %f112, %f111, %f101;
	ld.global.f32 	%f114, [%rd52+-8];
	sub.f32 	%f115, %f114, %f484;
	fma.rn.f32 	%f116, %f115, 0f3BBB989D, 0f3F000000;
	cvt.sat.f32.f32 	%f117, %f116;
	fma.rm.f32 	%f118, %f117, %f93, %f92;
	add.f32 	%f119, %f118, 0fCB40007F;
	neg.f32 	%f120, %f119;
	fma.rn.f32 	%f121, %f115, 0f3FB8AA3B, %f120;
	fma.rn.f32 	%f122, %f115, 0f32A57060, %f121;
	mov.b32 	%r61, %f118;
	shl.b32 	%r62, %r61, 23;
	mov.b32 	%f123, %r62;
	ex2.approx.ftz.f32 	%f124, %f122;
	fma.rn.f32 	%f125, %f124, %f123, %f113;
	ld.global.f32 	%f126, [%rd52+-4];
	sub.f32 	%f127, %f126, %f484;
	fma.rn.f32 	%f128, %f127, 0f3BBB989D, 0f3F000000;
	cvt.sat.f32.f32 	%f129, %f128;
	fma.rm.f32 	%f130, %f129, %f93, %f92;
	add.f32 	%f131, %f130, 0fCB40007F;
	neg.f32 	%f132, %f131;
	fma.rn.f32 	%f133, %f127, 0f3FB8AA3B, %f132;
	fma.rn.f32 	%f134, %f127, 0f32A57060, %f133;
	mov.b32 	%r63, %f130;
	shl.b32 	%r64, %r63, 23;
	mov.b32 	%f135, %r64;
	ex2.approx.ftz.f32 	%f136, %f134;
	fma.rn.f32 	%f137, %f136, %f135, %f125;
	ld.global.f32 	%f138, [%rd52];
	sub.f32 	%f139, %f138, %f484;
	fma.rn.f32 	%f140, %f139, 0f3BBB989D, 0f3F000000;
	cvt.sat.f32.f32 	%f141, %f140;
	fma.rm.f32 	%f142, %f141, %f93, %f92;
	add.f32 	%f143, %f142, 0fCB40007F;
	neg.f32 	%f144, %f143;
	fma.rn.f32 	%f145, %f139, 0f3FB8AA3B, %f144;
	fma.rn.f32 	%f146, %f139, 0f32A57060, %f145;
	mov.b32 	%r65, %f142;
	shl.b32 	%r66, %r65, 23;
	mov.b32 	%f147, %r66;
	ex2.approx.ftz.f32 	%f148, %f146;
	fma.rn.f32 	%f149, %f148, %f147, %f137;
	ld.global.f32 	%f150, [%rd52+4];
	sub.f32 	%f151, %f150, %f484;
	fma.rn.f32 	%f152, %f151, 0f3BBB989D, 0f3F000000;
	cvt.sat.f32.f32 	%f153, %f152;
	fma.rm.f32 	%f154, %f153, %f93, %f92;
	add.f32 	%f155, %f154, 0fCB40007F;
	neg.f32 	%f156, %f155;
	fma.rn.f32 	%f157, %f151, 0f3FB8AA3B, %f156;
	fma.rn.f32 	%f158, %f151, 0f32A57060, %f157;
	mov.b32 	%r67, %f154;
	shl.b32 	%r68, %r67, 23;
	mov.b32 	%f159, %r68;
	ex2.approx.ftz.f32 	%f160, %f158;
	fma.rn.f32 	%f161, %f160, %f159, %f149;
	ld.global.f32 	%f162, [%rd52+8];
	sub.f32 	%f163, %f162, %f484;
	fma.rn.f32 	%f164, %f163, 0f3BBB989D, 0f3F000000;
	cvt.sat.f32.f32 	%f165, %f164;
	fma.rm.f32 	%f166, %f165, %f93, %f92;
	add.f32 	%f167, %f166, 0fCB40007F;
	neg.f32 	%f168, %f167;
	fma.rn.f32 	%f169, %f163, 0f3FB8AA3B, %f168;
	fma.rn.f32 	%f170, %f163, 0f32A57060, %f169;
	mov.b32 	%r69, %f166;
	shl.b32 	%r70, %r69, 23;
	mov.b32 	%f171, %r70;
	ex2.approx.ftz.f32 	%f172, %f170;
	fma.rn.f32 	%f173, %f172, %f171, %f161;
	ld.global.f32 	%f174, [%rd52+12];
	sub.f32 	%f175, %f174, %f484;
	fma.rn.f32 	%f176, %f175, 0f3BBB989D, 0f3F000000;
	cvt.sat.f32.f32 	%f177, %f176;
	fma.rm.f32 	%f178, %f177, %f93, %f92;
	add.f32 	%f179, %f178, 0fCB40007F;
	neg.f32 	%f180, %f179;
	fma.rn.f32 	%f181, %f175, 0f3FB8AA3B, %f180;
	fma.rn.f32 	%f182, %f175, 0f32A57060, %f181;
	mov.b32 	%r71, %f178;
	shl.b32 	%r72, %r71, 23;
	mov.b32 	%f183, %r72;
	ex2.approx.ftz.f32 	%f184, %f182;
	fma.rn.f32 	%f492, %f184, %f183, %f173;
	add.s32 	%r133, %r133, 8;
	add.s64 	%rd52, %rd52, 32;
	setp.eq.s32 	%p42, %r133, 0;
	@%p42 bra 	$L__BB0_19;
	bra.uni 	$L__BB0_18;
$L__BB0_19:
	setp.eq.s32 	%p43, %r19, 0;
	@%p43 bra 	$L__BB0_27;
	and.b32  	%r27, %r47, 3;
	setp.lt.u32 	%p44, %r19, 4;
	@%p44 bra 	$L__BB0_22;
	mul.wide.u32 	%rd29, %r130, 4;
	add.s64 	%rd30, %rd3, %rd29;
	ld.global.f32 	%f186, [%rd30];
	sub.f32 	%f187, %f186, %f484;
	fma.rn.f32 	%f188, %f187, 0f3BBB989D, 0f3F000000;
	cvt.sat.f32.f32 	%f189, %f188;
	mov.f32 	%f190, 0f4B400001;
	mov.f32 	%f191, 0f437C0000;
	fma.rm.f32 	%f192, %f189, %f191, %f190;
	add.f32 	%f193, %f192, 0fCB40007F;
	neg.f32 	%f194, %f193;
	fma.rn.f32 	%f195, %f187, 0f3FB8AA3B, %f194;
	fma.rn.f32 	%f196, %f187, 0f32A57060, %f195;
	mov.b32 	%r73, %f192;
	shl.b32 	%r74, %r73, 23;
	mov.b32 	%f197, %r74;
	ex2.approx.ftz.f32 	%f198, %f196;
	fma.rn.f32 	%f199, %f198, %f197, %f492;
	ld.global.f32 	%f200, [%rd30+4];
	sub.f32 	%f201, %f200, %f484;
	fma.rn.f32 	%f202, %f201, 0f3BBB989D, 0f3F000000;
	cvt.sat.f32.f32 	%f203, %f202;
	fma.rm.f32 	%f204, %f203, %f191, %f190;
	add.f32 	%f205, %f204, 0fCB40007F;
	neg.f32 	%f206, %f205;
	fma.rn.f32 	%f207, %f201, 0f3FB8AA3B, %f206;
	fma.rn.f32 	%f208, %f201, 0f32A57060, %f207;
	mov.b32 	%r75, %f204;
	shl.b32 	%r76, %r75, 23;
	mov.b32 	%f209, %r76;
	ex2.approx.ftz.f32 	%f210, %f208;
	fma.rn.f32 	%f211, %f210, %f209, %f199;
	ld.global.f32 	%f212, [%rd30+8];
	sub.f32 	%f213, %f212, %f484;
	fma.rn.f32 	%f214, %f213, 0f3BBB989D, 0f3F000000;
	cvt.sat.f32.f32 	%f215, %f214;
	fma.rm.f32 	%f216, %f215, %f191, %f190;
	add.f32 	%f217, %f216, 0fCB40007F;
	neg.f32 	%f218, %f217;
	fma.rn.f32 	%f219, %f213, 0f3FB8AA3B, %f218;
	fma.rn.f32 	%f220, %f213, 0f32A57060, %f219;
	mov.b32 	%r77, %f216;
	shl.b32 	%r78, %r77, 23;
	mov.b32 	%f221, %r78;
	ex2.approx.ftz.f32 	%f222, %f220;
	fma.rn.f32 	%f223, %f222, %f221, %f211;
	ld.global.f32 	%f224, [%rd30+12];
	sub.f32 	%f225, %f224, %f484;
	fma.rn.f32 	%f226, %f225, 0f3BBB989D, 0f3F000000;
	cvt.sat.f32.f32 	%f227, %f226;
	fma.rm.f32 	%f228, %f227, %f191, %f190;
	add.f32 	%f229, %f228, 0fCB40007F;
	neg.f32 	%f230, %f229;
	fma.rn.f32 	%f231, %f225, 0f3FB8AA3B, %f230;
	fma.rn.f32 	%f232, %f225, 0f32A57060, %f231;
	mov.b32 	%r79, %f228;
	shl.b32 	%r80, %r79, 23;
	mov.b32 	%f233, %r80;
	ex2.approx.ftz.f32 	%f234, %f232;
	fma.rn.f32 	%f492, %f234, %f233, %f223;
	add.s32 	%r130, %r130, 4;
$L__BB0_22:
	setp.eq.s32 	%p45, %r27, 0;
	@%p45 bra 	$L__BB0_27;
	setp.eq.s32 	%p46, %r27, 1;
	@%p46 bra 	$L__BB0_25;
	mul.wide.u32 	%rd31, %r130, 4;
	add.s64 	%rd32, %rd3, %rd31;
	ld.global.f32 	%f236, [%rd32];
	sub.f32 	%f237, %f236, %f484;
	fma.rn.f32 	%f238, %f237, 0f3BBB989D, 0f3F000000;
	cvt.sat.f32.f32 	%f239, %f238;
	mov.f32 	%f240, 0f4B400001;
	mov.f32 	%f241, 0f437C0000;
	fma.rm.f32 	%f242, %f239, %f241, %f240;
	add.f32 	%f243, %f242, 0fCB40007F;
	neg.f32 	%f244, %f243;
	fma.rn.f32 	%f245, %f237, 0f3FB8AA3B, %f244;
	fma.rn.f32 	%f246, %f237, 0f32A57060, %f245;
	mov.b32 	%r81, %f242;
	shl.b32 	%r82, %r81, 23;
	mov.b32 	%f247, %r82;
	ex2.approx.ftz.f32 	%f248, %f246;
	fma.rn.f32 	%f249, %f248, %f247, %f492;
	ld.global.f32 	%f250, [%rd32+4];
	sub.f32 	%f251, %f250, %f484;
	fma.rn.f32 	%f252, %f251, 0f3BBB989D, 0f3F000000;
	cvt.sat.f32.f32 	%f253, %f252;
	fma.rm.f32 	%f254, %f253, %f241, %f240;
	add.f32 	%f255, %f254, 0fCB40007F;
	neg.f32 	%f256, %f255;
	fma.rn.f32 	%f257, %f251, 0f3FB8AA3B, %f256;
	fma.rn.f32 	%f258, %f251, 0f32A57060, %f257;
	mov.b32 	%r83, %f254;
	shl.b32 	%r84, %r83, 23;
	mov.b32 	%f259, %r84;
	ex2.approx.ftz.f32 	%f260, %f258;
	fma.rn.f32 	%f492, %f260, %f259, %f249;
	add.s32 	%r130, %r130, 2;
$L__BB0_25:
	and.b32  	%r85, %r47, 1;
	setp.eq.b32 	%p47, %r85, 1;
	not.pred 	%p48, %p47;
	@%p48 bra 	$L__BB0_27;
	mul.wide.u32 	%rd33, %r130, 4;
	add.s64 	%rd34, %rd3, %rd33;
	ld.global.f32 	%f261, [%rd34];
	sub.f32 	%f262, %f261, %f484;
	fma.rn.f32 	%f263, %f262, 0f3BBB989D, 0f3F000000;
	cvt.sat.f32.f32 	%f264, %f263;
	mov.f32 	%f265, 0f4B400001;
	mov.f32 	%f266, 0f437C0000;
	fma.rm.f32 	%f267, %f264, %f266, %f265;
	add.f32 	%f268, %f267, 0fCB40007F;
	neg.f32 	%f269, %f268;
	fma.rn.f32 	%f270, %f262, 0f3FB8AA3B, %f269;
	fma.rn.f32 	%f271, %f262, 0f32A57060, %f270;
	mov.b32 	%r86, %f267;
	shl.b32 	%r87, %r86, 23;
	mov.b32 	%f272, %r87;
	ex2.approx.ftz.f32 	%f273, %f271;
	fma.rn.f32 	%f492, %f273, %f272, %f492;
$L__BB0_27:
	setp.lt.s32 	%p49, %r47, 1;
	@%p49 bra 	$L__BB0_39;
	and.b32  	%r32, %r47, 7;
	setp.lt.u32 	%p50, %r47, 8;
	mov.b32 	%r136, 0;
	@%p50 bra 	$L__BB0_31;
	and.b32  	%r136, %r47, 2147483640;
	add.s64 	%rd9, %rd1, 16;
	neg.s32 	%r134, %r136;
	add.s64 	%rd36, %rd17, %rd2;
	add.s64 	%rd53, %rd36, 16;
	mov.u32 	%r135, %r2;
$L__BB0_30:
	.pragma "nounroll";
	mul.wide.s32 	%rd37, %r135, 4;
	add.s64 	%rd38, %rd9, %rd37;
	ld.global.f32 	%f274, [%rd53+-16];
	sub.f32 	%f275, %f274, %f484;
	fma.rn.f32 	%f276, %f275, 0f3BBB989D, 0f3F000000;
	cvt.sat.f32.f32 	%f277, %f276;
	mov.f32 	%f278, 0f4B400001;
	mov.f32 	%f279, 0f437C0000;
	fma.rm.f32 	%f280, %f277, %f279, %f278;
	add.f32 	%f281, %f280, 0fCB40007F;
	neg.f32 	%f282, %f281;
	fma.rn.f32 	%f283, %f275, 0f3FB8AA3B, %f282;
	fma.rn.f32 	%f284, %f275, 0f32A57060, %f283;
	mov.b32 	%r89, %f280;
	shl.b32 	%r90, %r89, 23;
	mov.b32 	%f285, %r90;
	ex2.approx.ftz.f32 	%f286, %f284;
	mul.f32 	%f287, %f286, %f285;
	div.rn.f32 	%f288, %f287, %f492;
	st.global.f32 	[%rd38+-16], %f288;
	ld.global.f32 	%f289, [%rd53+-12];
	sub.f32 	%f290, %f289, %f484;
	fma.rn.f32 	%f291, %f290, 0f3BBB989D, 0f3F000000;
	cvt.sat.f32.f32 	%f292, %f291;
	fma.rm.f32 	%f293, %f292, %f279, %f278;
	add.f32 	%f294, %f293, 0fCB40007F;
	neg.f32 	%f295, %f294;
	fma.rn.f32 	%f296, %f290, 0f3FB8AA3B, %f295;
	fma.rn.f32 	%f297, %f290, 0f32A57060, %f296;
	mov.b32 	%r91, %f293;
	shl.b32 	%r92, %r91, 23;
	mov.b32 	%f298, %r92;
	ex2.approx.ftz.f32 	%f299, %f297;
	mul.f32 	%f300, %f299, %f298;
	div.rn.f32 	%f301, %f300, %f492;
	st.global.f32 	[%rd38+-12], %f301;
	ld.global.f32 	%f302, [%rd53+-8];
	sub.f32 	%f303, %f302, %f484;
	fma.rn.f32 	%f304, %f303, 0f3BBB989D, 0f3F000000;
	cvt.sat.f32.f32 	%f305, %f304;
	fma.rm.f32 	%f306, %f305, %f279, %f278;
	add.f32 	%f307, %f306, 0fCB40007F;
	neg.f32 	%f308, %f307;
	fma.rn.f32 	%f309, %f303, 0f3FB8AA3B, %f308;
	fma.rn.f32 	%f310, %f303, 0f32A57060, %f309;
	mov.b32 	%r93, %f306;
	shl.b32 	%r94, %r93, 23;
	mov.b32 	%f311, %r94;
	ex2.approx.ftz.f32 	%f312, %f310;
	mul.f32 	%f313, %f312, %f311;
	div.rn.f32 	%f314, %f313, %f492;
	st.global.f32 	[%rd38+-8], %f314;
	ld.global.f32 	%f315, [%rd53+-4];
	sub.f32 	%f316, %f315, %f484;
	fma.rn.f32 	%f317, %f316, 0f3BBB989D, 0f3F000000;
	cvt.sat.f32.f32 	%f318, %f317;
	fma.rm.f32 	%f319, %f318, %f279, %f278;
	add.f32 	%f320, %f319, 0fCB40007F;
	neg.f32 	%f321, %f320;
	fma.rn.f32 	%f322, %f316, 0f3FB8AA3B, %f321;
	fma.rn.f32 	%f323, %f316, 0f32A57060, %f322;
	mov.b32 	%r95, %f319;
	shl.b32 	%r96, %r95, 23;
	mov.b32 	%f324, %r96;
	ex2.approx.ftz.f32 	%f325, %f323;
	mul.f32 	%f326, %f325, %f324;
	div.rn.f32 	%f327, %f326, %f492;
	st.global.f32 	[%rd38+-4], %f327;
	ld.global.f32 	%f328, [%rd53];
	sub.f32 	%f329, %f328, %f484;
	fma.rn.f32 	%f330, %f329, 0f3BBB989D, 0f3F000000;
	cvt.sat.f32.f32 	%f331, %f330;
	fma.rm.f32 	%f332, %f331, %f279, %f278;
	add.f32 	%f333, %f332, 0fCB40007F;
	neg.f32 	%f334, %f333;
	fma.rn.f32 	%f335, %f329, 0f3FB8AA3B, %f334;
	fma.rn.f32 	%f336, %f329, 0f32A57060, %f335;
	mov.b32 	%r97, %f332;
	shl.b32 	%r98, %r97, 23;
	mov.b32 	%f337, %r98;
	ex2.approx.ftz.f32 	%f338, %f336;
	mul.f32 	%f339, %f338, %f337;
	div.rn.f32 	%f340, %f339, %f492;
	st.global.f32 	[%rd38], %f340;
	ld.global.f32 	%f341, [%rd53+4];
	sub.f32 	%f342, %f341, %f484;
	fma.rn.f32 	%f343, %f342, 0f3BBB989D, 0f3F000000;
	cvt.sat.f32.f32 	%f344, %f343;
	fma.rm.f32 	%f345, %f344, %f279, %f278;
	add.f32 	%f346, %f345, 0fCB40007F;
	neg.f32 	%f347, %f346;
	fma.rn.f32 	%f348, %f342, 0f3FB8AA3B, %f347;
	fma.rn.f32 	%f349, %f342, 0f32A57060, %f348;
	mov.b32 	%r99, %f345;
	shl.b32 	%r100, %r99, 23;
	mov.b32 	%f350, %r100;
	ex2.approx.ftz.f32 	%f351, %f349;
	mul.f32 	%f352, %f351, %f350;
	div.rn.f32 	%f353, %f352, %f492;
	st.global.f32 	[%rd38+4], %f353;
	ld.global.f32 	%f354, [%rd53+8];
	sub.f32 	%f355, %f354, %f484;
	fma.rn.f32 	%f356, %f355, 0f3BBB989D, 0f3F000000;
	cvt.sat.f32.f32 	%f357, %f356;
	fma.rm.f32 	%f358, %f357, %f279, %f278;
	add.f32 	%f359, %f358, 0fCB40007F;
	neg.f32 	%f360, %f359;
	fma.rn.f32 	%f361, %f355, 0f3FB8AA3B, %f360;
	fma.rn.f32 	%f362, %f355, 0f32A57060, %f361;
	mov.b32 	%r101, %f358;
	shl.b32 	%r102, %r101, 23;
	mov.b32 	%f363, %r102;
	ex2.approx.ftz.f32 	%f364, %f362;
	mul.f32 	%f365, %f364, %f363;
	div.rn.f32 	%f366, %f365, %f492;
	st.global.f32 	[%rd38+8], %f366;
	ld.global.f32 	%f367, [%rd53+12];
	sub.f32 	%f368, %f367, %f484;
	fma.rn.f32 	%f369, %f368, 0f3BBB989D, 0f3F000000;
	cvt.sat.f32.f32 	%f370, %f369;
	fma.rm.f32 	%f371, %f370, %f279, %f278;
	add.f32 	%f372, %f371, 0fCB40007F;
	neg.f32 	%f373, %f372;
	fma.rn.f32 	%f374, %f368, 0f3FB8AA3B, %f373;
	fma.rn.f32 	%f375, %f368, 0f32A57060, %f374;
	mov.b32 	%r103, %f371;
	shl.b32 	%r104, %r103, 23;
	mov.b32 	%f376, %r104;
	ex2.approx.ftz.f32 	%f377, %f375;
	mul.f32 	%f378, %f377, %f376;
	div.rn.f32 	%f379, %f378, %f492;
	st.global.f32 	[%rd38+12], %f379;
	add.s32 	%r135, %r135, 8;
	add.s32 	%r134, %r134, 8;
	add.s64 	%rd53, %rd53, 32;
	setp.ne.s32 	%p51, %r134, 0;
	@%p51 bra 	$L__BB0_30;
$L__BB0_31:
	setp.eq.s32 	%p52, %r32, 0;
	@%p52 bra 	$L__BB0_39;
	and.b32  	%r42, %r47, 3;
	setp.lt.u32 	%p53, %r32, 4;
	@%p53 bra 	$L__BB0_34;
	add.s32 	%r105, %r136, %r2;
	mul.wide.u32 	%rd39, %r136, 4;
	add.s64 	%rd40, %rd3, %rd39;
	ld.global.f32 	%f380, [%rd40];
	sub.f32 	%f381, %f380, %f484;
	fma.rn.f32 	%f382, %f381, 0f3BBB989D, 0f3F000000;
	cvt.sat.f32.f32 	%f383, %f382;
	mov.f32 	%f384, 0f4B400001;
	mov.f32 	%f385, 0f437C0000;
	fma.rm.f32 	%f386, %f383, %f385, %f384;
	add.f32 	%f387, %f386, 0fCB40007F;
	neg.f32 	%f388, %f387;
	fma.rn.f32 	%f389, %f381, 0f3FB8AA3B, %f388;
	fma.rn.f32 	%f390, %f381, 0f32A57060, %f389;
	mov.b32 	%r106, %f386;
	shl.b32 	%r107, %r106, 23;
	mov.b32 	%f391, %r107;
	ex2.approx.ftz.f32 	%f392, %f390;
	mul.f32 	%f393, %f392, %f391;
	div.rn.f32 	%f394, %f393, %f492;
	mul.wide.s32 	%rd41, %r105, 4;
	add.s64 	%rd42, %rd1, %rd41;
	st.global.f32 	[%rd42], %f394;
	ld.global.f32 	%f395, [%rd40+4];
	sub.f32 	%f396, %f395, %f484;
	fma.rn.f32 	%f397, %f396, 0f3BBB989D, 0f3F000000;
	cvt.sat.f32.f32 	%f398, %f397;
	fma.rm.f32 	%f399, %f398, %f385, %f384;
	add.f32 	%f400, %f399, 0fCB40007F;
	neg.f32 	%f401, %f400;
	fma.rn.f32 	%f402, %f396, 0f3FB8AA3B, %f401;
	fma.rn.f32 	%f403, %f396, 0f32A57060, %f402;
	mov.b32 	%r108, %f399;
	shl.b32 	%r109, %r108, 23;
	mov.b32 	%f404, %r109;
	ex2.approx.ftz.f32 	%f405, %f403;
	mul.f32 	%f406, %f405, %f404;
	div.rn.f32 	%f407, %f406, %f492;
	st.global.f32 	[%rd42+4], %f407;
	ld.global.f32 	%f408, [%rd40+8];
	sub.f32 	%f409, %f408, %f484;
	fma.rn.f32 	%f410, %f409, 0f3BBB989D, 0f3F000000;
	cvt.sat.f32.f32 	%f411, %f410;
	fma.rm.f32 	%f412, %f411, %f385, %f384;
	add.f32 	%f413, %f412, 0fCB40007F;
	neg.f32 	%f414, %f413;
	fma.rn.f32 	%f415, %f409, 0f3FB8AA3B, %f414;
	fma.rn.f32 	%f416, %f409, 0f32A57060, %f415;
	mov.b32 	%r110, %f412;
	shl.b32 	%r111, %r110, 23;
	mov.b32 	%f417, %r111;
	ex2.approx.ftz.f32 	%f418, %f416;
	mul.f32 	%f419, %f418, %f417;
	div.rn.f32 	%f420, %f419, %f492;
	st.global.f32 	[%rd42+8], %f420;
	ld.global.f32 	%f421, [%rd40+12];
	sub.f32 	%f422, %f421, %f484;
	fma.rn.f32 	%f423, %f422, 0f3BBB989D, 0f3F000000;
	cvt.sat.f32.f32 	%f424, %f423;
	fma.rm.f32 	%f425, %f424, %f385, %f384;
	add.f32 	%f426, %f425, 0fCB40007F;
	neg.f32 	%f427, %f426;
	fma.rn.f32 	%f428, %f422, 0f3FB8AA3B, %f427;
	fma.rn.f32 	%f429, %f422, 0f32A57060, %f428;
	mov.b32 	%r112, %f425;
	shl.b32 	%r113, %r112, 23;
	mov.b32 	%f430, %r113;
	ex2.approx.ftz.f32 	%f431, %f429;
	mul.f32 	%f432, %f431, %f430;
	div.rn.f32 	%f433, %f432, %f492;
	st.global.f32 	[%rd42+12], %f433;
	add.s32 	%r136, %r136, 4;
$L__BB0_34:
	setp.eq.s32 	%p54, %r42, 0;
	@%p54 bra 	$L__BB0_39;
	setp.eq.s32 	%p55, %r42, 1;
	@%p55 bra 	$L__BB0_37;
	add.s32 	%r114, %r136, %r2;
	mul.wide.u32 	%rd43, %r136, 4;
	add.s64 	%rd44, %rd3, %rd43;
	ld.global.f32 	%f434, [%rd44];
	sub.f32 	%f435, %f434, %f484;
	fma.rn.f32 	%f436, %f435, 0f3BBB989D, 0f3F000000;
	cvt.sat.f32.f32 	%f437, %f436;
	mov.f32 	%f438, 0f4B400001;
	mov.f32 	%f439, 0f437C0000;
	fma.rm.f32 	%f440, %f437, %f439, %f438;
	add.f32 	%f441, %f440, 0fCB40007F;
	neg.f32 	%f442, %f441;
	fma.rn.f32 	%f443, %f435, 0f3FB8AA3B, %f442;
	fma.rn.f32 	%f444, %f435, 0f32A57060, %f443;
	mov.b32 	%r115, %f440;
	shl.b32 	%r116, %r115, 23;
	mov.b32 	%f445, %r116;
	ex2.approx.ftz.f32 	%f446, %f444;
	mul.f32 	%f447, %f446, %f445;
	div.rn.f32 	%f448, %f447, %f492;
	mul.wide.s32 	%rd45, %r114, 4;
	add.s64 	%rd46, %rd1, %rd45;
	st.global.f32 	[%rd46], %f448;
	ld.global.f32 	%f449, [%rd44+4];
	sub.f32 	%f450, %f449, %f484;
	fma.rn.f32 	%f451, %f450, 0f3BBB989D, 0f3F000000;
	cvt.sat.f32.f32 	%f452, %f451;
	fma.rm.f32 	%f453, %f452, %f439, %f438;
	add.f32 	%f454, %f453, 0fCB40007F;
	neg.f32 	%f455, %f454;
	fma.rn.f32 	%f456, %f450, 0f3FB8AA3B, %f455;
	fma.rn.f32 	%f457, %f450, 0f32A57060, %f456;
	mov.b32 	%r117, %f453;
	shl.b32 	%r118, %r117, 23;
	mov.b32 	%f458, %r118;
	ex2.approx.ftz.f32 	%f459, %f457;
	mul.f32 	%f460, %f459, %f458;
	div.rn.f32 	%f461, %f460, %f492;
	st.global.f32 	[%rd46+4], %f461;
	add.s32 	%r136, %r136, 2;
$L__BB0_37:
	and.b32  	%r119, %r47, 1;
	setp.eq.b32 	%p56, %r119, 1;
	not.pred 	%p57, %p56;
	@%p57 bra 	$L__BB0_39;
	add.s32 	%r120, %r136, %r2;
	mul.wide.u32 	%rd47, %r136, 4;
	add.s64 	%rd48, %rd3, %rd47;
	ld.global.f32 	%f462, [%rd48];
	sub.f32 	%f463, %f462, %f484;
	fma.rn.f32 	%f464, %f463, 0f3BBB989D, 0f3F000000;
	cvt.sat.f32.f32 	%f465, %f464;
	mov.f32 	%f466, 0f4B400001;
	mov.f32 	%f467, 0f437C0000;
	fma.rm.f32 	%f468, %f465, %f467, %f466;
	add.f32 	%f469, %f468, 0fCB40007F;
	neg.f32 	%f470, %f469;
	fma.rn.f32 	%f471, %f463, 0f3FB8AA3B, %f470;
	fma.rn.f32 	%f472, %f463, 0f32A57060, %f471;
	mov.b32 	%r121, %f468;
	shl.b32 	%r122, %r121, 23;
	mov.b32 	%f473, %r122;
	ex2.approx.ftz.f32 	%f474, %f472;
	mul.f32 	%f475, %f474, %f473;
	div.rn.f32 	%f476, %f475, %f492;
	mul.wide.s32 	%rd49, %r120, 4;
	add.s64 	%rd50, %rd1, %rd49;
	st.global.f32 	[%rd50], %f476;
$L__BB0_39:
	ret;

}


// ===== COMPILED SASS (sm_100) =====

	.target	sm_100

	.elftype	@"ET_EXEC"


//--------------------- .note.nv.tkinfo           --------------------------
	.section	.note.nv.tkinfo,"",@"SHT_NOTE"
	.sectionflags	@"SHF_NOTE_NV_TKINFO"
	.tkinfo
        /*0018*/ 	.word	0x00000002
        /*0030*/ 	.string	""
        /*0030*/ 	.string	"ptxas"
        /*0030*/ 	.string	"Cuda compilation tools, release 13.0, V13.0.88"
        /*0030*/ 	.string	"Build cuda_13.0.r13.0/compiler.36424714_0"
        /*0030*/ 	.string	"-arch sm_100 -m 64 "



//--------------------- .note.nv.cuinfo           --------------------------
	.section	.note.nv.cuinfo,"",@"SHT_NOTE"
	.sectionflags	@"SHF_NOTE_NV_CUINFO"
        /*0018*/ 	.short	0x0002
        /*001a*/ 	.short	0x0064
        /*001c*/ 	.short	0x0082
	.zero		2


//--------------------- .nv.info                  --------------------------
	.section	.nv.info,"",@"SHT_CUDA_INFO"
	.align	4


	//----- nvinfo : EIATTR_REGCOUNT
	.align		4
        /*0000*/ 	.byte	0x04, 0x2f
        /*0002*/ 	.short	(.L_1 - .L_0)
	.align		4
.L_0:
        /*0004*/ 	.word	index@(_Z20softmax_kernel_naivePfS_ii)
        /*0008*/ 	.word	0x00000020


	//----- nvinfo : EIATTR_FRAME_SIZE
	.align		4
.L_1:
        /*000c*/ 	.byte	0x04, 0x11
        /*000e*/ 	.short	(.L_3 - .L_2)
	.align		4
.L_2:
        /*0010*/ 	.word	index@($__internal_0_$__cuda_sm3x_div_rn_noftz_f32_slowpath)
        /*0014*/ 	.word	0x00000000


	//----- nvinfo : EIATTR_FRAME_SIZE
	.align		4
.L_3:
        /*0018*/ 	.byte	0x04, 0x11
        /*001a*/ 	.short	(.L_5 - .L_4)
	.align		4
.L_4:
        /*001c*/ 	.word	index@(_Z20softmax_kernel_naivePfS_ii)
        /*0020*/ 	.word	0x00000000


	//----- nvinfo : EIATTR_MIN_STACK_SIZE
	.align		4
.L_5:
        /*0024*/ 	.byte	0x04, 0x12
        /*0026*/ 	.short	(.L_7 - .L_6)
	.align		4
.L_6:
        /*0028*/ 	.word	index@(_Z20softmax_kernel_naivePfS_ii)
        /*002c*/ 	.word	0x00000000
.L_7:


//--------------------- .nv.compat                --------------------------
	.section	.nv.compat,"",@"SHT_CUDA_COMPAT_INFO"
	.align	4
        /*0000*/ 	.byte	0x02, 0x09, 0x00, 0x00, 0x02, 0x02, 0x01, 0x00, 0x02, 0x05, 0x05, 0x00, 0x03, 0x07, 0x01, 0x01
        /*0010*/ 	.byte	0x02, 0x03, 0x00, 0x00, 0x02, 0x06, 0x01, 0x00, 0x04, 0x0b, 0x08, 0x00, 0x01, 0x00, 0x00, 0x00
        /*0020*/ 	.byte	0x00, 0x00, 0x00, 0x00


//--------------------- .nv.info._Z20softmax_kernel_naivePfS_ii --------------------------
	.section	.nv.info._Z20softmax_kernel_naivePfS_ii,"",@"SHT_CUDA_INFO"
	.sectionflags	@""
	.align	4


	//----- nvinfo : EIATTR_CUDA_API_VERSION
	.align		4
        /*0000*/ 	.byte	0x04, 0x37
        /*0002*/ 	.short	(.L_9 - .L_8)
.L_8:
        /*0004*/ 	.word	0x00000082


	//----- nvinfo : EIATTR_KPARAM_INFO
	.align		4
.L_9:
        /*0008*/ 	.byte	0x04, 0x17
        /*000a*/ 	.short	(.L_11 - .L_10)
.L_10:
        /*000c*/ 	.word	0x00000000
        /*0010*/ 	.short	0x0003
        /*0012*/ 	.short	0x0014
        /*0014*/ 	.byte	0x00, 0xf0, 0x11, 0x00


	//----- nvinfo : EIATTR_KPARAM_INFO
	.align		4
.L_11:
        /*0018*/ 	.byte	0x04, 0x17
        /*001a*/ 	.short	(.L_13 - .L_12)
.L_12:
        /*001c*/ 	.word	0x00000000
        /*0020*/ 	.short	0x0002
        /*0022*/ 	.short	0x0010
        /*0024*/ 	.byte	0x00, 0xf0, 0x11, 0x00


	//----- nvinfo : EIATTR_KPARAM_INFO
	.align		4
.L_13:
        /*0028*/ 	.byte	0x04, 0x17
        /*002a*/ 	.short	(.L_15 - .L_14)
.L_14:
        /*002c*/ 	.word	0x00000000
        /*0030*/ 	.short	0x0001
        /*0032*/ 	.short	0x0008
        /*0034*/ 	.byte	0x00, 0xf5, 0x21, 0x00


	//----- nvinfo : EIATTR_KPARAM_INFO
	.align		4
.L_15:
        /*0038*/ 	.byte	0x04, 0x17
        /*003a*/ 	.short	(.L_17 - .L_16)
.L_16:
        /*003c*/ 	.word	0x00000000
        /*0040*/ 	.short	0x0000
        /*0042*/ 	.short	0x0000
        /*0044*/ 	.byte	0x00, 0xf5, 0x21, 0x00


	//----- nvinfo : EIATTR_SPARSE_MMA_MASK
	.align		4
.L_17:
        /*0048*/ 	.byte	0x03, 0x50
        /*004a*/ 	.short	0x0000


	//----- nvinfo : EIATTR_MAXREG_COUNT
	.align		4
        /*004c*/ 	.byte	0x03, 0x1b
        /*004e*/ 	.short	0x00ff


	//----- nvinfo : EIATTR_MERCURY_ISA_VERSION
	.align		4
        /*0050*/ 	.byte	0x03, 0x5f
        /*0052*/ 	.short	0x0101


	//----- nvinfo : EIATTR_VRC_CTA_INIT_COUNT
	.align		4
        /*0054*/ 	.byte	0x02, 0x4a
	.zero		1
	.zero		1


	//----- nvinfo : EIATTR_EXIT_INSTR_OFFSETS
	.align		4
        /*0058*/ 	.byte	0x04, 0x1c
        /*005a*/ 	.short	(.L_19 - .L_18)


	//   ....[0]....
.L_18:
        /*005c*/ 	.word	0x00000070


	//   ....[1]....
        /*0060*/ 	.word	0x00001550


	//   ....[2]....
        /*0064*/ 	.word	0x00002420


	//   ....[3]....
        /*0068*/ 	.word	0x00002b80


	//   ....[4]....
        /*006c*/ 	.word	0x00002f70


	//   ....[5]....
        /*0070*/ 	.word	0x00003160


	//----- nvinfo : EIATTR_CRS_STACK_SIZE
	.align		4
.L_19:
        /*0074*/ 	.byte	0x04, 0x1e
        /*0076*/ 	.short	(.L_21 - .L_20)
.L_20:
        /*0078*/ 	.word	0x00000000


	//----- nvinfo : EIATTR_CBANK_PARAM_SIZE
	.align		4
.L_21:
        /*007c*/ 	.byte	0x03, 0x19
        /*007e*/ 	.short	0x0018


	//----- nvinfo : EIATTR_PARAM_CBANK
	.align		4
        /*0080*/ 	.byte	0x04, 0x0a
        /*0082*/ 	.short	(.L_23 - .L_22)
	.align		4
.L_22:
        /*0084*/ 	.word	index@(.nv.constant0._Z20softmax_kernel_naivePfS_ii)
        /*0088*/ 	.short	0x0380
        /*008a*/ 	.short	0x0018


	//----- nvinfo : EIATTR_SW_WAR
	.align		4
.L_23:
        /*008c*/ 	.byte	0x04, 0x36
        /*008e*/ 	.short	(.L_25 - .L_24)
.L_24:
        /*0090*/ 	.word	0x00000008
.L_25:


//--------------------- .nv.callgraph             --------------------------
	.section	.nv.callgraph,"",@"SHT_CUDA_CALLGRAPH"
	.align	4
	.sectionentsize	8
	.align		4
        /*0000*/ 	.word	0x00000000
	.align		4
        /*0004*/ 	.word	0xffffffff
	.align		4
        /*0008*/ 	.word	0x00000000
	.align		4
        /*000c*/ 	.word	0xfffffffe
	.align		4
        /*0010*/ 	.word	0x00000000
	.align		4
        /*0014*/ 	.word	0xfffffffd
	.align		4
        /*0018*/ 	.word	0x00000000
	.align		4
        /*001c*/ 	.word	0xfffffffc


//--------------------- .text._Z20softmax_kernel_naivePfS_ii --------------------------
	.section	.text._Z20softmax_kernel_naivePfS_ii,"ax",@progbits
	.align	128
        .global         _Z20softmax_kernel_naivePfS_ii
        .type           _Z20softmax_kernel_naivePfS_ii,@function
        .size           _Z20softmax_kernel_naivePfS_ii,(.L_x_57 - _Z20softmax_kernel_naivePfS_ii)
        .other          _Z20softmax_kernel_naivePfS_ii,@"STO_CUDA_ENTRY STV_DEFAULT"
_Z20softmax_kernel_naivePfS_ii:
.text._Z20softmax_kernel_naivePfS_ii:
[----:B------:R-:W-:Y:S01]  /*0000*/  LDC R1, c[0x0][0x37c] ;  /* 0x0000df00ff017b82 */ /* 0x000fe20000000800 */
[----:B------:R-:W0:Y:S07]  /*0010*/  S2R R4, SR_TID.X ;  /* 0x0000000000047919 */ /* 0x000e2e0000002100 */
[----:B------:R-:W0:Y:S01]  /*0020*/  S2UR UR4, SR_CTAID.X ;  /* 0x00000000000479c3 */ /* 0x000e220000002500 */
[----:B------:R-:W1:Y:S07]  /*0030*/  LDCU UR5, c[0x0][0x390] ;  /* 0x00007200ff0577ac */ /* 0x000e6e0008000800 */
[----:B------:R-:W0:Y:S02]  /*0040*/  LDC R3, c[0x0][0x360] ;  /* 0x0000d800ff037b82 */ /* 0x000e240000000800 */
[----:B0-----:R-:W-:-:S05]  /*0050*/  IMAD R4, R3, UR4, R4 ;  /* 0x0000000403047c24 */ /* 0x001fca000f8e0204 */
[----:B-1----:R-:W-:-:S13]  /*0060*/  ISETP.GE.AND P0, PT, R4, UR5, PT ;  /* 0x0000000504007c0c */ /* 0x002fda000bf06270 */
[----:B------:R-:W-:Y:S05]  /*0070*/  @P0 EXIT ;  /* 0x000000000000094d */ /* 0x000fea0003800000 */
[----:B------:R-:W0:Y:S01]  /*0080*/  LDC.64 R10, c[0x0][0x380] ;  /* 0x0000e000ff0a7b82 */ /* 0x000e220000000a00 */
[----:B------:R-:W1:Y:S01]  /*0090*/  LDCU UR5, c[0x0][0x394] ;  /* 0x00007280ff0577ac */ /* 0x000e620008000800 */
[----:B------:R-:W2:Y:S01]  /*00a0*/  LDCU.64 UR8, c[0x0][0x358] ;  /* 0x00006b00ff0877ac */ /* 0x000ea20008000a00 */
[----:B-1----:R-:W-:-:S04]  /*00b0*/  IMAD R4, R4, UR5, RZ ;  /* 0x0000000504047c24 */ /* 0x002fc8000f8e02ff */
[----:B0-----:R-:W-:-:S05]  /*00c0*/  IMAD.WIDE R10, R4, 0x4, R10 ;  /* 0x00000004040a7825 */ /* 0x001fca00078e020a */
[----:B--2---:R0:W5:Y:S01]  /*00d0*/  LDG.E R2, desc[UR8][R10.64] ;  /* 0x000000080a027981 */ /* 0x004162000c1e1900 */
[----:B------:R-:W-:-:S09]  /*00e0*/  UISETP.GE.AND UP0, UPT, UR5, 0x2, UPT ;  /* 0x000000020500788c */ /* 0x000fd2000bf06270 */
[----:B0-----:R-:W-:Y:S05]  /*00f0*/  BRA.U !UP0, `(.L_x_0) ;  /* 0x0000000508fc7547 */ /* 0x001fea000b800000 */
[----:B------:R-:W-:Y:S01]  /*0100*/  UIADD3 UR4, UPT, UPT, UR5, -0x1, URZ ;  /* 0xffffffff05047890 */ /* 0x000fe2000fffe0ff */
[----:B------:R-:W-:Y:S01]  /*0110*/  HFMA2 R3, -RZ, RZ, 0, 5.9604644775390625e-08 ;  /* 0x00000001ff037431 */ /* 0x000fe200000001ff */
[----:B------:R-:W-:Y:S02]  /*0120*/  UIADD3 UR5, UPT, UPT, UR5, -0x2, URZ ;  /* 0xfffffffe05057890 */ /* 0x000fe4000fffe0ff */
[----:B------:R-:W-:Y:S02]  /*0130*/  ULOP3.LUT UR6, UR4, 0xf, URZ, 0xc0, !UPT ;  /* 0x0000000f04067892 */ /* 0x000fe4000f8ec0ff */
[----:B------:R-:W-:-:S09]  /*0140*/  UISETP.GE.U32.AND UP0, UPT, UR5, 0xf, UPT ;  /* 0x0000000f0500788c */ /* 0x000fd2000bf06070 */
[----:B------:R-:W-:Y:S05]  /*0150*/  BRA.U !UP0, `(.L_x_1) ;  /* 0x0000000108f07547 */ /* 0x000fea000b800000 */
[----:B------:R-:W-:Y:S01]  /*0160*/  IADD3 R6, P0, PT, R10, 0x20, RZ ;  /* 0x000000200a067810 */ /* 0x000fe20007f1e0ff */
[----:B------:R-:W-:Y:S01]  /*0170*/  ULOP3.LUT UR5, UR4, 0xfffffff0, URZ, 0xc0, !UPT ;  /* 0xfffffff004057892 */ /* 0x000fe2000f8ec0ff */
[----:B------:R-:W-:Y:S02]  /*0180*/  MOV R0, RZ ;  /* 0x000000ff00007202 */ /* 0x000fe40000000f00 */
[----:B------:R-:W-:Y:S01]  /*0190*/  IADD3.X R7, PT, PT, RZ, R11, RZ, P0, !PT ;  /* 0x0000000bff077210 */ /* 0x000fe200007fe4ff */
[----:B------:R-:W-:-:S12]  /*01a0*/  UIADD3 UR5, UPT, UPT, -UR5, URZ, URZ ;  /* 0x000000ff05057290 */ /* 0x000fd8000fffe1ff */
.L_x_2:
[----:B------:R-:W2:Y:S04]  /*01b0*/  LDG.E R17, desc[UR8][R6.64+-0x1c] ;  /* 0xffffe40806117981 */ /* 0x000ea8000c1e1900 */
[----:B------:R-:W3:Y:S04]  /*01c0*/  LDG.E R19, desc[UR8][R6.64+-0x18] ;  /* 0xffffe80806137981 */ /* 0x000ee8000c1e1900 */
[----:B------:R-:W4:Y:S04]  /*01d0*/  LDG.E R21, desc[UR8][R6.64+-0x14] ;  /* 0xffffec0806157981 */ /* 0x000f28000c1e1900 */
        /* <DEDUP_REMOVED lines=12> */
[----:B------:R0:W4:Y:S01]  /*02a0*/  LDG.E R3, desc[UR8][R6.64+0x20] ;  /* 0x0000200806037981 */ /* 0x000122000c1e1900 */
[----:B------:R-:W-:Y:S01]  /*02b0*/  UIADD3 UR5, UPT, UPT, UR5, 0x10, URZ ;  /* 0x0000001005057890 */ /* 0x000fe2000fffe0ff */
[----:B------:R-:W-:-:S03]  /*02c0*/  IADD3 R0, PT, PT, R0, 0x10, RZ ;  /* 0x0000001000007810 */ /* 0x000fc60007ffe0ff */
[----:B------:R-:W-:Y:S01]  /*02d0*/  UISETP.NE.AND UP0, UPT, UR5, URZ, UPT ;  /* 0x000000ff0500728c */ /* 0x000fe2000bf05270 */
[----:B0-----:R-:W-:-:S04]  /*02e0*/  IADD3 R6, P1, PT, R6, 0x40, RZ ;  /* 0x0000004006067810 */ /* 0x001fc80007f3e0ff */
[----:B------:R-:W-:Y:S02]  /*02f0*/  IADD3.X R7, PT, PT, RZ, R7, RZ, P1, !PT ;  /* 0x00000007ff077210 */ /* 0x000fe40000ffe4ff */
[----:B--2--5:R-:W-:-:S04]  /*0300*/  FSETP.GT.AND P0, PT, R17, R2, PT ;  /* 0x000000021100720b */ /* 0x024fc80003f04000 */
[----:B------:R-:W-:-:S04]  /*0310*/  FSEL R2, R17, R2, P0 ;  /* 0x0000000211027208 */ /* 0x000fc80000000000 */
[----:B---3--:R-:W-:-:S04]  /*0320*/  FSETP.GT.AND P0, PT, R19, R2, PT ;  /* 0x000000021300720b */ /* 0x008fc80003f04000 */
[----:B------:R-:W-:-:S04]  /*0330*/  FSEL R2, R19, R2, P0 ;  /* 0x0000000213027208 */ /* 0x000fc80000000000 */
[----:B----4-:R-:W-:-:S04]  /*0340*/  FSETP.GT.AND P0, PT, R21, R2, PT ;  /* 0x000000021500720b */ /* 0x010fc80003f04000 */
[----:B------:R-:W-:-:S04]  /*0350*/  FSEL R2, R21, R2, P0 ;  /* 0x0000000215027208 */ /* 0x000fc80000000000 */
[----:B------:R-:W-:-:S04]  /*0360*/  FSETP.GT.AND P0, PT, R23, R2, PT ;  /* 0x000000021700720b */ /* 0x000fc80003f04000 */
        /* <DEDUP_REMOVED lines=24> */
[----:B------:R-:W-:Y:S01]  /*04f0*/  FSEL R2, R3, R2, P0 ;  /* 0x0000000203027208 */ /* 0x000fe20000000000 */
[----:B------:R-:W-:Y:S08]  /*0500*/  BRA.U UP0, `(.L_x_2) ;  /* 0xfffffffd00287547 */ /* 0x000ff0000b83ffff */
[----:B------:R-:W-:-:S07]  /*0510*/  IADD3 R3, PT, PT, R0, 0x1, RZ ;  /* 0x0000000100037810 */ /* 0x000fce0007ffe0ff */
.L_x_1:
[----:B------:R-:W-:-:S09]  /*0520*/  UISETP.NE.AND UP0, UPT, UR6, URZ, UPT ;  /* 0x000000ff0600728c */ /* 0x000fd2000bf05270 */
[----:B------:R-:W-:Y:S05]  /*0530*/  BRA.U !UP0, `(.L_x_0) ;  /* 0x0000000108ec7547 */ /* 0x000fea000b800000 */
[----:B------:R-:W-:Y:S02]  /*0540*/  UISETP.GE.U32.AND UP0, UPT, UR6, 0x8, UPT ;  /* 0x000000080600788c */ /* 0x000fe4000bf06070 */
[----:B------:R-:W-:-:S04]  /*0550*/  ULOP3.LUT UR5, UR4, 0x7, URZ, 0xc0, !UPT ;  /* 0x0000000704057892 */ /* 0x000fc8000f8ec0ff */
[----:B------:R-:W-:-:S03]  /*0560*/  UISETP.NE.AND UP1, UPT, UR5, URZ, UPT ;  /* 0x000000ff0500728c */ /* 0x000fc6000bf25270 */
[----:B------:R-:W-:Y:S08]  /*0570*/  BRA.U !UP0, `(.L_x_3) ;  /* 0x0000000108687547 */ /* 0x000ff0000b800000 */
[----:B------:R-:W-:-:S05]  /*0580*/  IMAD.WIDE R6, R3, 0x4, R10 ;  /* 0x0000000403067825 */ /* 0x000fca00078e020a */
[----:B------:R-:W2:Y:S04]  /*0590*/  LDG.E R5, desc[UR8][R6.64] ;  /* 0x0000000806057981 */ /* 0x000ea8000c1e1900 */
[----:B------:R-:W3:Y:S04]  /*05a0*/  LDG.E R9, desc[UR8][R6.64+0x4] ;  /* 0x0000040806097981 */ /* 0x000ee8000c1e1900 */
[----:B------:R-:W4:Y:S04]  /*05b0*/  LDG.E R13, desc[UR8][R6.64+0x8] ;  /* 0x00000808060d7981 */ /* 0x000f28000c1e1900 */
[----:B------:R-:W4:Y:S04]  /*05c0*/  LDG.E R15, desc[UR8][R6.64+0xc] ;  /* 0x00000c08060f7981 */ /* 0x000f28000c1e1900 */
[----:B------:R-:W4:Y:S04]  /*05d0*/  LDG.E R17, desc[UR8][R6.64+0x10] ;  /* 0x0000100806117981 */ /* 0x000f28000c1e1900 */
[----:B------:R-:W4:Y:S04]  /*05e0*/  LDG.E R19, desc[UR8][R6.64+0x14] ;  /* 0x0000140806137981 */ /* 0x000f28000c1e1900 */
[----:B------:R-:W4:Y:S04]  /*05f0*/  LDG.E R21, desc[UR8][R6.64+0x18] ;  /* 0x0000180806157981 */ /* 0x000f28000c1e1900 */
[----:B------:R-:W4:Y:S01]  /*0600*/  LDG.E R23, desc[UR8][R6.64+0x1c] ;  /* 0x00001c0806177981 */ /* 0x000f22000c1e1900 */
[----:B------:R-:W-:-:S02]  /*0610*/  IADD3 R3, PT, PT, R3, 0x8, RZ ;  /* 0x0000000803037810 */ /* 0x000fc40007ffe0ff */
        /* <DEDUP_REMOVED lines=15> */
[----:B------:R-:W-:-:S09]  /*0710*/  FSEL R2, R23, R2, P0 ;  /* 0x0000000217027208 */ /* 0x000fd20000000000 */
.L_x_3:
        /* <DEDUP_REMOVED lines=18> */
[----:B------:R-:W-:-:S09]  /*0840*/  FSEL R2, R15, R2, P0 ;  /* 0x000000020f027208 */ /* 0x000fd20000000000 */
.L_x_4:
[----:B------:R-:W-:Y:S05]  /*0850*/  BRA.U !UP1, `(.L_x_0) ;  /* 0x0000000109247547 */ /* 0x000fea000b800000 */
[----:B------:R-:W-:-:S12]  /*0860*/  UIADD3 UR4, UPT, UPT, -UR4, URZ, URZ ;  /* 0x000000ff04047290 */ /* 0x000fd8000fffe1ff */
.L_x_5:
[----:B------:R-:W-:-:S06]  /*0870*/  IMAD.WIDE R6, R3, 0x4, R10 ;  /* 0x0000000403067825 */ /* 0x000fcc00078e020a */
[----:B------:R-:W2:Y:S01]  /*0880*/  LDG.E R7, desc[UR8][R6.64] ;  /* 0x0000000806077981 */ /* 0x000ea2000c1e1900 */
[----:B------:R-:W-:Y:S01]  /*0890*/  UIADD3 UR4, UPT, UPT, UR4, 0x1, URZ ;  /* 0x0000000104047890 */ /* 0x000fe2000fffe0ff */
[----:B------:R-:W-:-:S03]  /*08a0*/  IADD3 R3, PT, PT, R3, 0x1, RZ ;  /* 0x0000000103037810 */ /* 0x000fc60007ffe0ff */
[----:B------:R-:W-:Y:S01]  /*08b0*/  UISETP.NE.AND UP0, UPT, UR4, URZ, UPT ;  /* 0x000000ff0400728c */ /* 0x000fe2000bf05270 */
[----:B--2--5:R-:W-:-:S04]  /*08c0*/  FSETP.GT.AND P0, PT, R7, R2, PT ;  /* 0x000000020700720b */ /* 0x024fc80003f04000 */
[----:B------:R-:W-:-:S04]  /*08d0*/  FSEL R2, R7, R2, P0 ;  /* 0x0000000207027208 */ /* 0x000fc80000000000 */
[----:B------:R-:W-:Y:S05]  /*08e0*/  BRA.U UP0, `(.L_x_5) ;  /* 0xfffffffd00e07547 */ /* 0x000fea000b83ffff */
.L_x_0:
[----:B------:R-:W0:Y:S01]  /*08f0*/  LDCU UR4, c[0x0][0x394] ;  /* 0x00007280ff0477ac */ /* 0x000e220008000800 */
[----:B------:R-:W-:Y:S01]  /*0900*/  MOV R3, RZ ;  /* 0x000000ff00037202 */ /* 0x000fe20000000f00 */
[----:B0-----:R-:W-:-:S09]  /*0910*/  UISETP.GE.AND UP0, UPT, UR4, 0x1, UPT ;  /* 0x000000010400788c */ /* 0x001fd2000bf06270 */
[----:B------:R-:W-:Y:S05]  /*0920*/  BRA.U !UP0, `(.L_x_6) ;  /* 0x0000000d08007547 */ /* 0x000fea000b800000 */
[----:B------:R-:W-:Y:S01]  /*0930*/  UISETP.GE.U32.AND UP1, UPT, UR4, 0x8, UPT ;  /* 0x000000080400788c */ /* 0x000fe2000bf26070 */
[----:B------:R-:W-:Y:S01]  /*0940*/  HFMA2 R3, -RZ, RZ, 0, 0 ;  /* 0x00000000ff037431 */ /* 0x000fe200000001ff */
[----:B------:R-:W-:Y:S01]  /*0950*/  ULOP3.LUT UR5, UR4, 0x7, URZ, 0xc0, !UPT ;  /* 0x0000000704057892 */ /* 0x000fe2000f8ec0ff */
[----:B------:R-:W-:-:S03]  /*0960*/  MOV R5, RZ ;  /* 0x000000ff00057202 */ /* 0x000fc60000000f00 */
[----:B------:R-:W-:-:S03]  /*0970*/  UISETP.NE.AND UP0, UPT, UR5, URZ, UPT ;  /* 0x000000ff0500728c */ /* 0x000fc6000bf05270 */
[----:B------:R-:W-:Y:S08]  /*0980*/  BRA.U !UP1, `(.L_x_7) ;  /* 0x0000000509747547 */ /* 0x000ff0000b800000 */
[----:B------:R-:W-:Y:S01]  /*0990*/  ULOP3.LUT UR4, UR4, 0x7ffffff8, URZ, 0xc0, !UPT ;  /* 0x7ffffff804047892 */ /* 0x000fe2000f8ec0ff */
[----:B------:R-:W-:Y:S02]  /*09a0*/  IADD3 R6, P0, PT, R10, 0x10, RZ ;  /* 0x000000100a067810 */ /* 0x000fe40007f1e0ff */
[----:B------:R-:W-:Y:S01]  /*09b0*/  MOV R3, RZ ;  /* 0x000000ff00037202 */ /* 0x000fe20000000f00 */
[----:B------:R-:W-:Y:S01]  /*09c0*/  UIADD3 UR6, UPT, UPT, -UR4, URZ, URZ ;  /* 0x000000ff04067290 */ /* 0x000fe2000fffe1ff */
[----:B------:R-:W-:Y:S02]  /*09d0*/  IADD3.X R7, PT, PT, RZ, R11, RZ, P0, !PT ;  /* 0x0000000bff077210 */ /* 0x000fe400007fe4ff */
[----:B------:R-:W-:-:S09]  /*09e0*/  MOV R5, UR4 ;  /* 0x0000000400057c02 */ /* 0x000fd20008000f00 */
.L_x_8:
[----:B------:R-:W2:Y:S04]  /*09f0*/  LDG.E R21, desc[UR8][R6.64+-0x10] ;  /* 0xfffff00806157981 */ /* 0x000ea8000c1e1900 */
[----:B------:R-:W3:Y:S04]  /*0a00*/  LDG.E R25, desc[UR8][R6.64+-0xc] ;  /* 0xfffff40806197981 */ /* 0x000ee8000c1e1900 */
[----:B------:R-:W4:Y:S04]  /*0a10*/  LDG.E R27, desc[UR8][R6.64+-0x8] ;  /* 0xfffff808061b7981 */ /* 0x000f28000c1e1900 */
[----:B------:R-:W4:Y:S04]  /*0a20*/  LDG.E R13, desc[UR8][R6.64+-0x4] ;  /* 0xfffffc08060d7981 */ /* 0x000f28000c1e1900 */
[----:B------:R-:W4:Y:S04]  /*0a30*/  LDG.E R17, desc[UR8][R6.64+0x4] ;  /* 0x0000040806117981 */ /* 0x000f28000c1e1900 */
[----:B------:R-:W4:Y:S04]  /*0a40*/  LDG.E R19, desc[UR8][R6.64] ;  /* 0x0000000806137981 */ /* 0x000f28000c1e1900 */
[----:B------:R-:W4:Y:S04]  /*0a50*/  LDG.E R15, desc[UR8][R6.64+0x8] ;  /* 0x00000808060f7981 */ /* 0x000f28000c1e1900 */
[----:B------:R0:W4:Y:S01]  /*0a60*/  LDG.E R9, desc[UR8][R6.64+0xc] ;  /* 0x00000c0806097981 */ /* 0x000122000c1e1900 */
[----:B------:R-:W-:Y:S01]  /*0a70*/  HFMA2 R12, -RZ, RZ, 0.96630859375, -0.0022525787353515625 ;  /* 0x3bbb989dff0c7431 */ /* 0x000fe200000001ff */
[----:B------:R-:W-:Y:S01]  /*0a80*/  MOV R0, 0x437c0000 ;  /* 0x437c000000007802 */ /* 0x000fe20000000f00 */
[----:B------:R-:W-:-:S04]  /*0a90*/  UIADD3 UR6, UPT, UPT, UR6, 0x8, URZ ;  /* 0x0000000806067890 */ /* 0x000fc8000fffe0ff */
[----:B------:R-:W-:Y:S01]  /*0aa0*/  UISETP.NE.AND UP1, UPT, UR6, URZ, UPT ;  /* 0x000000ff0600728c */ /* 0x000fe2000bf25270 */
[----:B0-----:R-:W-:-:S04]  /*0ab0*/  IADD3 R6, P0, PT, R6, 0x20, RZ ;  /* 0x0000002006067810 */ /* 0x001fc80007f1e0ff */
[----:B------:R-:W-:Y:S01]  /*0ac0*/  IADD3.X R7, PT, PT, RZ, R7, RZ, P0, !PT ;  /* 0x00000007ff077210 */ /* 0x000fe200007fe4ff */
[----:B--2--5:R-:W-:-:S04]  /*0ad0*/  FADD R21, R21, -R2 ;  /* 0x8000000215157221 */ /* 0x024fc80000000000 */
[----:B------:R-:W-:-:S04]  /*0ae0*/  FFMA.SAT R23, R21, R12, 0.5 ;  /* 0x3f00000015177423 */ /* 0x000fc8000000200c */
[----:B------:R-:W-:Y:S01]  /*0af0*/  FFMA.RM R14, R23, R0, 12582913 ;  /* 0x4b400001170e7423 */ /* 0x000fe20000004000 */
[----:B---3--:R-:W-:-:S03]  /*0b00*/  FADD R25, R25, -R2 ;  /* 0x8000000219197221 */ /* 0x008fc60000000000 */
[----:B------:R-:W-:Y:S01]  /*0b10*/  FADD R8, R14, -12583039 ;  /* 0xcb40007f0e087421 */ /* 0x000fe20000000000 */
[----:B------:R-:W-:-:S03]  /*0b20*/  FFMA.SAT R23, R25, R12, 0.5 ;  /* 0x3f00000019177423 */ /* 0x000fc6000000200c */
[----:B------:R-:W-:-:S04]  /*0b30*/  FFMA R8, R21, 1.4426950216293334961, -R8 ;  /* 0x3fb8aa3b15087823 */ /* 0x000fc80000000808 */
[----:B------:R-:W-:Y:S01]  /*0b40*/  FFMA R18, R21, 1.925963033500011079e-08, R8 ;  /* 0x32a5706015127823 */ /* 0x000fe20000000008 */
[----:B------:R-:W-:Y:S01]  /*0b50*/  FFMA.RM R8, R23, R0, 12582913 ;  /* 0x4b40000117087423 */ /* 0x000fe20000004000 */
[----:B----4-:R-:W-:-:S03]  /*0b60*/  FADD R21, R27, -R2 ;  /* 0x800000021b157221 */ /* 0x010fc60000000000 */
[----:B------:R-:W-:Y:S01]  /*0b70*/  FADD R16, R8, -12583039 ;  /* 0xcb40007f08107421 */ /* 0x000fe20000000000 */
[----:B------:R-:W0:Y:S01]  /*0b80*/  MUFU.EX2 R18, R18 ;  /* 0x0000001200127308 */ /* 0x000e220000000800 */
[----:B------:R-:W-:Y:S01]  /*0b90*/  FFMA.SAT R27, R21, R12, 0.5 ;  /* 0x3f000000151b7423 */ /* 0x000fe2000000200c */
[----:B------:R-:W-:Y:S01]  /*0ba0*/  FADD R23, R13, -R2 ;  /* 0x800000020d177221 */ /* 0x000fe20000000000 */
[----:B------:R-:W-:Y:S02]  /*0bb0*/  FFMA R16, R25, 1.4426950216293334961, -R16 ;  /* 0x3fb8aa3b19107823 */ /* 0x000fe40000000810 */
[----:B------:R-:W-:Y:S02]  /*0bc0*/  FFMA.RM R13, R27, R0, 12582913 ;  /* 0x4b4000011b0d7423 */ /* 0x000fe40000004000 */
[----:B------:R-:W-:Y:S01]  /*0bd0*/  FFMA R16, R25, 1.925963033500011079e-08, R16 ;  /* 0x32a5706019107823 */ /* 0x000fe20000000010 */
[----:B------:R-:W-:Y:S01]  /*0be0*/  FFMA.SAT R25, R23, R12, 0.5 ;  /* 0x3f00000017197423 */ /* 0x000fe2000000200c */
[----:B------:R-:W-:Y:S01]  /*0bf0*/  SHF.L.U32 R20, R14, 0x17, RZ ;  /* 0x000000170e147819 */ /* 0x000fe200000006ff */
[----:B------:R-:W-:-:S02]  /*0c00*/  FADD R22, R13, -12583039 ;  /* 0xcb40007f0d167421 */ /* 0x000fc40000000000 */
[----:B------:R-:W-:Y:S01]  /*0c10*/  FFMA.RM R14, R25, R0, 12582913 ;  /* 0x4b400001190e7423 */ /* 0x000fe20000004000 */
[----:B------:R-:W-:Y:S01]  /*0c20*/  FADD R25, R17, -R2 ;  /* 0x8000000211197221 */ /* 0x000fe20000000000 */
[C---:B------:R-:W-:Y:S01]  /*0c30*/  FFMA R22, R21.reuse, 1.4426950216293334961, -R22 ;  /* 0x3fb8aa3b15167823 */ /* 0x040fe20000000816 */
[----:B0-----:R-:W-:Y:S01]  /*0c40*/  FFMA R3, R20, R18, R3 ;  /* 0x0000001214037223 */ /* 0x001fe20000000003 */
[----:B------:R-:W-:Y:S02]  /*0c50*/  FADD R20, R14, -12583039 ;  /* 0xcb40007f0e147421 */ /* 0x000fe40000000000 */
[----:B------:R-:W-:Y:S01]  /*0c60*/  FFMA R18, R21, 1.925963033500011079e-08, R22 ;  /* 0x32a5706015127823 */ /* 0x000fe20000000016 */
[----:B------:R-:W-:Y:S01]  /*0c70*/  FFMA.SAT R21, R25, R12, 0.5 ;  /* 0x3f00000019157423 */ /* 0x000fe2000000200c */
[----:B------:R-:W-:Y:S01]  /*0c80*/  FFMA R20, R23, 1.4426950216293334961, -R20 ;  /* 0x3fb8aa3b17147823 */ /* 0x000fe20000000814 */
[----:B------:R-:W-:-:S03]  /*0c90*/  FADD R19, R19, -R2 ;  /* 0x8000000213137221 */ /* 0x000fc60000000000 */
[----:B------:R-:W-:Y:S01]  /*0ca0*/  FFMA R22, R23, 1.925963033500011079e-08, R20 ;  /* 0x32a5706017167823 */ /* 0x000fe20000000014 */
[----:B------:R-:W-:Y:S01]  /*0cb0*/  FFMA.RM R20, R21, R0, 12582913 ;  /* 0x4b40000115147423 */ /* 0x000fe20000004000 */
[----:B------:R-:W-:Y:S01]  /*0cc0*/  FFMA.SAT R27, R19, R12, 0.5 ;  /* 0x3f000000131b7423 */ /* 0x000fe2000000200c */
[--C-:B------:R-:W-:Y:S02]  /*0cd0*/  FADD R23, R15, -R2.reuse ;  /* 0x800000020f177221 */ /* 0x100fe40000000000 */
[----:B------:R-:W-:Y:S01]  /*0ce0*/  FADD R26, R20, -12583039 ;  /* 0xcb40007f141a7421 */ /* 0x000fe20000000000 */
[----:B------:R-:W-:Y:S01]  /*0cf0*/  FFMA.RM R17, R27, R0, 12582913 ;  /* 0x4b4000011b117423 */ /* 0x000fe20000004000 */
[----:B------:R-:W-:Y:S02]  /*0d00*/  FADD R21, R9, -R2 ;  /* 0x8000000209157221 */ /* 0x000fe40000000000 */
[----:B------:R-:W-:Y:S01]  /*0d10*/  FFMA R26, R25, 1.4426950216293334961, -R26 ;  /* 0x3fb8aa3b191a7823 */ /* 0x000fe2000000081a */
[----:B------:R-:W-:Y:S01]  /*0d20*/  FADD R24, R17, -12583039 ;  /* 0xcb40007f11187421 */ /* 0x000fe20000000000 */
[-C--:B------:R-:W-:Y:S01]  /*0d30*/  FFMA.SAT R27, R23, R12.reuse, 0.5 ;  /* 0x3f000000171b7423 */ /* 0x080fe2000000200c */
[----:B------:R-:W0:Y:S01]  /*0d40*/  MUFU.EX2 R16, R16 ;  /* 0x0000001000107308 */ /* 0x000e220000000800 */
[----:B------:R-:W-:Y:S01]  /*0d50*/  FFMA R26, R25, 1.925963033500011079e-08, R26 ;  /* 0x32a57060191a7823 */ /* 0x000fe2000000001a */
[----:B------:R-:W-:Y:S01]  /*0d60*/  FFMA R24, R19, 1.4426950216293334961, -R24 ;  /* 0x3fb8aa3b13187823 */ /* 0x000fe20000000818 */
[----:B------:R-:W-:Y:S01]  /*0d70*/  FFMA.SAT R25, R21, R12, 0.5 ;  /* 0x3f00000015197423 */ /* 0x000fe2000000200c */
[----:B------:R-:W-:-:S02]  /*0d80*/  FFMA.RM R9, R27, R0, 12582913 ;  /* 0x4b4000011b097423 */ /* 0x000fc40000004000 */
[----:B------:R-:W-:Y:S02]  /*0d90*/  FFMA R19, R19, 1.925963033500011079e-08, R24 ;  /* 0x32a5706013137823 */ /* 0x000fe40000000018 */
[----:B------:R-:W1:Y:S01]  /*0da0*/  MUFU.EX2 R18, R18 ;  /* 0x0000001200127308 */ /* 0x000e620000000800 */
[----:B------:R-:W-:Y:S01]  /*0db0*/  FFMA.RM R0, R25, R0, 12582913 ;  /* 0x4b40000119007423 */ /* 0x000fe20000004000 */
[----:B------:R-:W-:Y:S01]  /*0dc0*/  FADD R12, R9, -12583039 ;  /* 0xcb40007f090c7421 */ /* 0x000fe20000000000 */
[----:B------:R-:W-:Y:S02]  /*0dd0*/  SHF.L.U32 R8, R8, 0x17, RZ ;  /* 0x0000001708087819 */ /* 0x000fe400000006ff */
[----:B------:R-:W-:-:S03]  /*0de0*/  FADD R28, R0, -12583039 ;  /* 0xcb40007f001c7421 */ /* 0x000fc60000000000 */
[----:B------:R2:W3:Y:S01]  /*0df0*/  MUFU.EX2 R15, R22 ;  /* 0x00000016000f7308 */ /* 0x0004e20000000800 */
[----:B------:R-:W-:-:S07]  /*0e00*/  FFMA R28, R21, 1.4426950216293334961, -R28 ;  /* 0x3fb8aa3b151c7823 */ /* 0x000fce000000081c */
[----:B------:R-:W4:Y:S01]  /*0e10*/  MUFU.EX2 R19, R19 ;  /* 0x0000001300137308 */ /* 0x000f220000000800 */
[----:B--2---:R-:W-:Y:S01]  /*0e20*/  FFMA R22, R23, 1.4426950216293334961, -R12 ;  /* 0x3fb8aa3b17167823 */ /* 0x004fe2000000080c */
[----:B------:R-:W-:-:S03]  /*0e30*/  FFMA R28, R21, 1.925963033500011079e-08, R28 ;  /* 0x32a57060151c7823 */ /* 0x000fc6000000001c */
[----:B------:R-:W-:Y:S01]  /*0e40*/  FFMA R24, R23, 1.925963033500011079e-08, R22 ;  /* 0x32a5706017187823 */ /* 0x000fe20000000016 */
[----:B------:R-:W-:Y:S01]  /*0e50*/  SHF.L.U32 R22, R13, 0x17, RZ ;  /* 0x000000170d167819 */ /* 0x000fe200000006ff */
[----:B0-----:R-:W-:Y:S01]  /*0e60*/  FFMA R13, R8, R16, R3 ;  /* 0x00000010080d7223 */ /* 0x001fe20000000003 */
[----:B------:R-:W0:Y:S01]  /*0e70*/  MUFU.EX2 R12, R26 ;  /* 0x0000001a000c7308 */ /* 0x000e220000000800 */
[----:B------:R-:W-:Y:S02]  /*0e80*/  SHF.L.U32 R23, R14, 0x17, RZ ;  /* 0x000000170e177819 */ /* 0x000fe400000006ff */
[----:B-1----:R-:W-:Y:S01]  /*0e90*/  FFMA R18, R22, R18, R13 ;  /* 0x0000001216127223 */ /* 0x002fe2000000000d */
[----:B------:R-:W-:-:S04]  /*0ea0*/  SHF.L.U32 R17, R17, 0x17, RZ ;  /* 0x0000001711117819 */ /* 0x000fc800000006ff */
[----:B------:R-:W1:Y:S01]  /*0eb0*/  MUFU.EX2 R3, R24 ;  /* 0x0000001800037308 */ /* 0x000e620000000800 */
[----:B---3--:R-:W-:Y:S01]  /*0ec0*/  FFMA R18, R23, R15, R18 ;  /* 0x0000000f17127223 */ /* 0x008fe20000000012 */
[----:B------:R-:W-:-:S06]  /*0ed0*/  SHF.L.U32 R20, R20, 0x17, RZ ;  /* 0x0000001714147819 */ /* 0x000fcc00000006ff */
[----:B------:R-:W2:Y:S01]  /*0ee0*/  MUFU.EX2 R28, R28 ;  /* 0x0000001c001c7308 */ /* 0x000ea20000000800 */
[----:B----4-:R-:W-:Y:S01]  /*0ef0*/  FFMA R17, R17, R19, R18 ;  /* 0x0000001311117223 */ /* 0x010fe20000000012 */
[----:B------:R-:W-:-:S03]  /*0f00*/  SHF.L.U32 R9, R9, 0x17, RZ ;  /* 0x0000001709097819 */ /* 0x000fc600000006ff */
[----:B0-----:R-:W-:Y:S01]  /*0f10*/  FFMA R12, R20, R12, R17 ;  /* 0x0000000c140c7223 */ /* 0x001fe20000000011 */
[----:B------:R-:W-:-:S03]  /*0f20*/  SHF.L.U32 R0, R0, 0x17, RZ ;  /* 0x0000001700007819 */ /* 0x000fc600000006ff */
[----:B-1----:R-:W-:-:S04]  /*0f30*/  FFMA R3, R9, R3, R12 ;  /* 0x0000000309037223 */ /* 0x002fc8000000000c */
[----:B--2---:R-:W-:Y:S01]  /*0f40*/  FFMA R3, R0, R28, R3 ;  /* 0x0000001c00037223 */ /* 0x004fe20000000003 */
[----:B------:R-:W-:Y:S06]  /*0f50*/  BRA.U UP1, `(.L_x_8) ;  /* 0xfffffff901a47547 */ /* 0x000fec000b83ffff */
.L_x_7:
[----:B------:R-:W-:Y:S05]  /*0f60*/  BRA.U !UP0, `(.L_x_6) ;  /* 0x0000000508707547 */ /* 0x000fea000b800000 */
[----:B------:R-:W0:Y:S01]  /*0f70*/  LDCU UR4, c[0x0][0x394] ;  /* 0x00007280ff0477ac */ /* 0x000e220008000800 */
[----:B------:R-:W-:Y:S02]  /*0f80*/  UISETP.GE.U32.AND UP0, UPT, UR5, 0x4, UPT ;  /* 0x000000040500788c */ /* 0x000fe4000bf06070 */
[----:B0-----:R-:W-:-:S04]  /*0f90*/  ULOP3.LUT UR6, UR4, 0x3, URZ, 0xc0, !UPT ;  /* 0x0000000304067892 */ /* 0x001fc8000f8ec0ff */
[----:B------:R-:W-:-:S03]  /*0fa0*/  UISETP.NE.AND UP1, UPT, UR6, URZ, UPT ;  /* 0x000000ff0600728c */ /* 0x000fc6000bf25270 */
[----:B------:R-:W-:Y:S08]  /*0fb0*/  BRA.U !UP0, `(.L_x_9) ;  /* 0x0000000108b07547 */ /* 0x000ff0000b800000 */
[----:B------:R-:W-:-:S05]  /*0fc0*/  IMAD.WIDE.U32 R12, R5, 0x4, R10 ;  /* 0x00000004050c7825 */ /* 0x000fca00078e000a */
[----:B------:R-:W2:Y:S04]  /*0fd0*/  LDG.E R7, desc[UR8][R12.64] ;  /* 0x000000080c077981 */ /* 0x000ea8000c1e1900 */
[----:B------:R-:W3:Y:S04]  /*0fe0*/  LDG.E R15, desc[UR8][R12.64+0x4] ;  /* 0x000004080c0f7981 */ /* 0x000ee8000c1e1900 */
[----:B------:R-:W4:Y:S04]  /*0ff0*/  LDG.E R17, desc[UR8][R12.64+0x8] ;  /* 0x000008080c117981 */ /* 0x000f28000c1e1900 */
[----:B------:R-:W4:Y:S01]  /*1000*/  LDG.E R19, desc[UR8][R12.64+0xc] ;  /* 0x00000c080c137981 */ /* 0x000f22000c1e1900 */
[----:B------:R-:W-:Y:S01]  /*1010*/  HFMA2 R18, -RZ, RZ, 0.96630859375, -0.0022525787353515625 ;  /* 0x3bbb989dff127431 */ /* 0x000fe200000001ff */
[----:B------:R-:W-:-:S02]  /*1020*/  MOV R9, 0x437c0000 ;  /* 0x437c000000097802 */ /* 0x000fc40000000f00 */
[----:B------:R-:W-:Y:S01]  /*1030*/  IADD3 R5, PT, PT, R5, 0x4, RZ ;  /* 0x0000000405057810 */ /* 0x000fe20007ffe0ff */
[----:B--2--5:R-:W-:-:S04]  /*1040*/  FADD R8, R7, -R2 ;  /* 0x8000000207087221 */ /* 0x024fc80000000000 */
[----:B------:R-:W-:Y:S01]  /*1050*/  FFMA.SAT R0, R8, R18, 0.5 ;  /* 0x3f00000008007423 */ /* 0x000fe20000002012 */
[----:B---3--:R-:W-:-:S03]  /*1060*/  FADD R14, R15, -R2 ;  /* 0x800000020f0e7221 */ /* 0x008fc60000000000 */
[-C--:B------:R-:W-:Y:S01]  /*1070*/  FFMA.RM R0, R0, R9.reuse, 12582913 ;  /* 0x4b40000100007423 */ /* 0x080fe20000004009 */
[-C--:B------:R-:W-:Y:S01]  /*1080*/  FFMA.SAT R6, R14, R18.reuse, 0.5 ;  /* 0x3f0000000e067423 */ /* 0x080fe20000002012 */
[--C-:B----4-:R-:W-:Y:S02]  /*1090*/  FADD R7, R17, -R2.reuse ;  /* 0x8000000211077221 */ /* 0x110fe40000000000 */
[----:B------:R-:W-:Y:S01]  /*10a0*/  FADD R15, R0, -12583039 ;  /* 0xcb40007f000f7421 */ /* 0x000fe20000000000 */
[-C--:B------:R-:W-:Y:S01]  /*10b0*/  FFMA.RM R6, R6, R9.reuse, 12582913 ;  /* 0x4b40000106067423 */ /* 0x080fe20000004009 */
[-C--:B------:R-:W-:Y:S01]  /*10c0*/  FFMA.SAT R16, R7, R18.reuse, 0.5 ;  /* 0x3f00000007107423 */ /* 0x080fe20000002012 */
[----:B------:R-:W-:Y:S01]  /*10d0*/  FADD R19, R19, -R2 ;  /* 0x8000000213137221 */ /* 0x000fe20000000000 */
[----:B------:R-:W-:Y:S01]  /*10e0*/  FFMA R15, R8, 1.4426950216293334961, -R15 ;  /* 0x3fb8aa3b080f7823 */ /* 0x000fe2000000080f */
[----:B------:R-:W-:Y:S01]  /*10f0*/  FADD R13, R6, -12583039 ;  /* 0xcb40007f060d7421 */ /* 0x000fe20000000000 */
[----:B------:R-:W-:Y:S01]  /*1100*/  SHF.L.U32 R0, R0, 0x17, RZ ;  /* 0x0000001700007819 */ /* 0x000fe200000006ff */
[----:B------:R-:W-:Y:S01]  /*1110*/  FFMA.SAT R18, R19, R18, 0.5 ;  /* 0x3f00000013127423 */ /* 0x000fe20000002012 */
[----:B------:R-:W-:Y:S01]  /*1120*/  FFMA R12, R8, 1.925963033500011079e-08, R15 ;  /* 0x32a57060080c7823 */ /* 0x000fe2000000000f */
[-C--:B------:R-:W-:Y:S01]  /*1130*/  FFMA.RM R8, R16, R9.reuse, 12582913 ;  /* 0x4b40000110087423 */ /* 0x080fe20000004009 */
[----:B------:R-:W-:Y:S01]  /*1140*/  FFMA R13, R14, 1.4426950216293334961, -R13 ;  /* 0x3fb8aa3b0e0d7823 */ /* 0x000fe2000000080d */
[----:B------:R-:W-:-:S02]  /*1150*/  FFMA.RM R18, R18, R9, 12582913 ;  /* 0x4b40000112127423 */ /* 0x000fc40000004009 */
[----:B------:R-:W-:Y:S01]  /*1160*/  FADD R16, R8, -12583039 ;  /* 0xcb40007f08107421 */ /* 0x000fe20000000000 */
[----:B------:R-:W-:Y:S01]  /*1170*/  FFMA R13, R14, 1.925963033500011079e-08, R13 ;  /* 0x32a570600e0d7823 */ /* 0x000fe2000000000d */
[C---:B------:R-:W-:Y:S01]  /*1180*/  FADD R14, R18.reuse, -12583039 ;  /* 0xcb40007f120e7421 */ /* 0x040fe20000000000 */
[----:B------:R-:W0:Y:S01]  /*1190*/  MUFU.EX2 R12, R12 ;  /* 0x0000000c000c7308 */ /* 0x000e220000000800 */
[----:B------:R-:W-:Y:S01]  /*11a0*/  FFMA R16, R7, 1.4426950216293334961, -R16 ;  /* 0x3fb8aa3b07107823 */ /* 0x000fe20000000810 */
[----:B------:R-:W-:Y:S01]  /*11b0*/  SHF.L.U32 R18, R18, 0x17, RZ ;  /* 0x0000001712127819 */ /* 0x000fe200000006ff */
[----:B------:R-:W-:Y:S02]  /*11c0*/  FFMA R14, R19, 1.4426950216293334961, -R14 ;  /* 0x3fb8aa3b130e7823 */ /* 0x000fe4000000080e */
[----:B------:R-:W-:Y:S01]  /*11d0*/  FFMA R16, R7, 1.925963033500011079e-08, R16 ;  /* 0x32a5706007107823 */ /* 0x000fe20000000010 */
[----:B------:R-:W-:Y:S01]  /*11e0*/  SHF.L.U32 R7, R6, 0x17, RZ ;  /* 0x0000001706077819 */ /* 0x000fe200000006ff */
[----:B------:R-:W-:Y:S01]  /*11f0*/  FFMA R14, R19, 1.925963033500011079e-08, R14 ;  /* 0x32a57060130e7823 */ /* 0x000fe2000000000e */
[----:B------:R-:W1:Y:S08]  /*1200*/  MUFU.EX2 R13, R13 ;  /* 0x0000000d000d7308 */ /* 0x000e700000000800 */
[----:B------:R-:W2:Y:S01]  /*1210*/  MUFU.EX2 R16, R16 ;  /* 0x0000001000107308 */ /* 0x000ea20000000800 */
[----:B0-----:R-:W-:Y:S01]  /*1220*/  FFMA R0, R0, R12, R3 ;  /* 0x0000000c00007223 */ /* 0x001fe20000000003 */
[----:B------:R-:W-:-:S06]  /*1230*/  SHF.L.U32 R3, R8, 0x17, RZ ;  /* 0x0000001708037819 */ /* 0x000fcc00000006ff */
[----:B------:R-:W0:Y:S01]  /*1240*/  MUFU.EX2 R14, R14 ;  /* 0x0000000e000e7308 */ /* 0x000e220000000800 */
[----:B-1----:R-:W-:-:S04]  /*1250*/  FFMA R0, R7, R13, R0 ;  /* 0x0000000d07007223 */ /* 0x002fc80000000000 */
[----:B--2---:R-:W-:-:S04]  /*1260*/  FFMA R3, R3, R16, R0 ;  /* 0x0000001003037223 */ /* 0x004fc80000000000 */
[----:B0-----:R-:W-:-:S07]  /*1270*/  FFMA R3, R18, R14, R3 ;  /* 0x0000000e12037223 */ /* 0x001fce0000000003 */
.L_x_9:
[----:B------:R-:W-:Y:S05]  /*1280*/  BRA.U !UP1, `(.L_x_6) ;  /* 0x0000000109a87547 */ /* 0x000fea000b800000 */
[----:B------:R-:W-:Y:S02]  /*1290*/  UISETP.NE.AND UP0, UPT, UR6, 0x1, UPT ;  /* 0x000000010600788c */ /* 0x000fe4000bf05270 */
[----:B------:R-:W-:-:S04]  /*12a0*/  ULOP3.LUT UR4, UR4, 0x1, URZ, 0xc0, !UPT ;  /* 0x0000000104047892 */ /* 0x000fc8000f8ec0ff */
[----:B------:R-:W-:-:S03]  /*12b0*/  UISETP.NE.U32.AND UP1, UPT, UR4, 0x1, UPT ;  /* 0x000000010400788c */ /* 0x000fc6000bf25070 */
[----:B------:R-:W-:Y:S08]  /*12c0*/  BRA.U !UP0, `(.L_x_10) ;  /* 0x0000000108607547 */ /* 0x000ff0000b800000 */
[----:B------:R-:W-:-:S05]  /*12d0*/  IMAD.WIDE.U32 R6, R5, 0x4, R10 ;  /* 0x0000000405067825 */ /* 0x000fca00078e000a */
[----:B------:R-:W2:Y:S04]  /*12e0*/  LDG.E R9, desc[UR8][R6.64] ;  /* 0x0000000806097981 */ /* 0x000ea8000c1e1900 */
[----:B------:R-:W3:Y:S01]  /*12f0*/  LDG.E R15, desc[UR8][R6.64+0x4] ;  /* 0x00000408060f7981 */ /* 0x000ee2000c1e1900 */
[----:B------:R-:W-:Y:S01]  /*1300*/  HFMA2 R0, -RZ, RZ, 0.96630859375, -0.0022525787353515625 ;  /* 0x3bbb989dff007431 */ /* 0x000fe200000001ff */
[----:B------:R-:W-:Y:S02]  /*1310*/  MOV R13, 0x437c0000 ;  /* 0x437c0000000d7802 */ /* 0x000fe40000000f00 */
[----:B------:R-:W-:Y:S01]  /*1320*/  IADD3 R5, PT, PT, R5, 0x2, RZ ;  /* 0x0000000205057810 */ /* 0x000fe20007ffe0ff */
[----:B--2--5:R-:W-:-:S04]  /*1330*/  FADD R9, R9, -R2 ;  /* 0x8000000209097221 */ /* 0x024fc80000000000 */
[----:B------:R-:W-:Y:S01]  /*1340*/  FFMA.SAT R8, R9, R0, 0.5 ;  /* 0x3f00000009087423 */ /* 0x000fe20000002000 */
[----:B---3--:R-:W-:-:S03]  /*1350*/  FADD R15, R15, -R2 ;  /* 0x800000020f0f7221 */ /* 0x008fc60000000000 */
[----:B------:R-:W-:Y:S01]  /*1360*/  FFMA.RM R8, R8, R13, 12582913 ;  /* 0x4b40000108087423 */ /* 0x000fe2000000400d */
[----:B------:R-:W-:-:S03]  /*1370*/  FFMA.SAT R12, R15, R0, 0.5 ;  /* 0x3f0000000f0c7423 */ /* 0x000fc60000002000 */
[----:B------:R-:W-:Y:S01]  /*1380*/  FADD R0, R8, -12583039 ;  /* 0xcb40007f08007421 */ /* 0x000fe20000000000 */
[----:B------:R-:W-:Y:S01]  /*1390*/  FFMA.RM R12, R12, R13, 12582913 ;  /* 0x4b4000010c0c7423 */ /* 0x000fe2000000400d */
[----:B------:R-:W-:Y:S02]  /*13a0*/  SHF.L.U32 R8, R8, 0x17, RZ ;  /* 0x0000001708087819 */ /* 0x000fe400000006ff */
[C---:B------:R-:W-:Y:S01]  /*13b0*/  FFMA R0, R9.reuse, 1.4426950216293334961, -R0 ;  /* 0x3fb8aa3b09007823 */ /* 0x040fe20000000800 */
[C---:B------:R-:W-:Y:S01]  /*13c0*/  FADD R6, R12.reuse, -12583039 ;  /* 0xcb40007f0c067421 */ /* 0x040fe20000000000 */
[----:B------:R-:W-:Y:S02]  /*13d0*/  SHF.L.U32 R12, R12, 0x17, RZ ;  /* 0x000000170c0c7819 */ /* 0x000fe400000006ff */
[----:B------:R-:W-:Y:S01]  /*13e0*/  FFMA R0, R9, 1.925963033500011079e-08, R0 ;  /* 0x32a5706009007823 */ /* 0x000fe20000000000 */
[----:B------:R-:W-:-:S04]  /*13f0*/  FFMA R6, R15, 1.4426950216293334961, -R6 ;  /* 0x3fb8aa3b0f067823 */ /* 0x000fc80000000806 */
[----:B------:R-:W-:Y:S01]  /*1400*/  FFMA R6, R15, 1.925963033500011079e-08, R6 ;  /* 0x32a570600f067823 */ /* 0x000fe20000000006 */
[----:B------:R-:W0:Y:S08]  /*1410*/  MUFU.EX2 R0, R0 ;  /* 0x0000000000007308 */ /* 0x000e300000000800 */
[----:B------:R-:W1:Y:S01]  /*1420*/  MUFU.EX2 R6, R6 ;  /* 0x0000000600067308 */ /* 0x000e620000000800 */
[----:B0-----:R-:W-:-:S04]  /*1430*/  FFMA R3, R8, R0, R3 ;  /* 0x0000000008037223 */ /* 0x001fc80000000003 */
[----:B-1----:R-:W-:-:S07]  /*1440*/  FFMA R3, R12, R6, R3 ;  /* 0x000000060c037223 */ /* 0x002fce0000000003 */
.L_x_10:
[----:B------:R-:W-:Y:S05]  /*1450*/  BRA.U UP1, `(.L_x_6) ;  /* 0x0000000101347547 */ /* 0x000fea000b800000 */
[----:B------:R-:W-:-:S06]  /*1460*/  IMAD.WIDE.U32 R6, R5, 0x4, R10 ;  /* 0x0000000405067825 */ /* 0x000fcc00078e000a */
[----:B------:R-:W2:Y:S01]  /*1470*/  LDG.E R7, desc[UR8][R6.64] ;  /* 0x0000000806077981 */ /* 0x000ea2000c1e1900 */
[----:B------:R-:W-:Y:S01]  /*1480*/  HFMA2 R5, -RZ, RZ, 0.96630859375, -0.0022525787353515625 ;  /* 0x3bbb989dff057431 */ /* 0x000fe200000001ff */
[----:B------:R-:W-:Y:S01]  /*1490*/  MOV R8, 0x437c0000 ;  /* 0x437c000000087802 */ /* 0x000fe20000000f00 */
[----:B--2--5:R-:W-:-:S04]  /*14a0*/  FADD R0, R7, -R2 ;  /* 0x8000000207007221 */ /* 0x024fc80000000000 */
[----:B------:R-:W-:-:S04]  /*14b0*/  FFMA.SAT R5, R0, R5, 0.5 ;  /* 0x3f00000000057423 */ /* 0x000fc80000002005 */
[----:B------:R-:W-:-:S04]  /*14c0*/  FFMA.RM R5, R5, R8, 12582913 ;  /* 0x4b40000105057423 */ /* 0x000fc80000004008 */
[----:B------:R-:W-:-:S04]  /*14d0*/  FADD R9, R5, -12583039 ;  /* 0xcb40007f05097421 */ /* 0x000fc80000000000 */
[----:B------:R-:W-:-:S04]  /*14e0*/  FFMA R9, R0, 1.4426950216293334961, -R9 ;  /* 0x3fb8aa3b00097823 */ /* 0x000fc80000000809 */
[----:B------:R-:W-:Y:S01]  /*14f0*/  FFMA R9, R0, 1.925963033500011079e-08, R9 ;  /* 0x32a5706000097823 */ /* 0x000fe20000000009 */
[----:B------:R-:W-:-:S05]  /*1500*/  SHF.L.U32 R0, R5, 0x17, RZ ;  /* 0x0000001705007819 */ /* 0x000fca00000006ff */
[----:B------:R-:W0:Y:S02]  /*1510*/  MUFU.EX2 R9, R9 ;  /* 0x0000000900097308 */ /* 0x000e240000000800 */
[----:B0-----:R-:W-:-:S07]  /*1520*/  FFMA R3, R0, R9, R3 ;  /* 0x0000000900037223 */ /* 0x001fce0000000003 */
.L_x_6:
[----:B------:R-:W0:Y:S02]  /*1530*/  LDC R0, c[0x0][0x394] ;  /* 0x0000e500ff007b82 */ /* 0x000e240000000800 */
[----:B0-----:R-:W-:-:S13]  /*1540*/  ISETP.GE.AND P0, PT, R0, 0x1, PT ;  /* 0x000000010000780c */ /* 0x001fda0003f06270 */
[----:B------:R-:W-:Y:S05]  /*1550*/  @!P0 EXIT ;  /* 0x000000000000894d */ /* 0x000fea0003800000 */
[C---:B------:R-:W-:Y:S01]  /*1560*/  ISETP.GE.U32.AND P0, PT, R0.reuse, 0x8, PT ;  /* 0x000000080000780c */ /* 0x040fe20003f06070 */
[----:B------:R-:W-:Y:S01]  /*1570*/  HFMA2 R5, -RZ, RZ, 0, 0 ;  /* 0x00000000ff057431 */ /* 0x000fe200000001ff */
[----:B------:R-:W-:-:S11]  /*1580*/  LOP3.LUT R18, R0, 0x7, RZ, 0xc0, !PT ;  /* 0x0000000700127812 */ /* 0x000fd600078ec0ff */
[----:B------:R-:W-:Y:S05]  /*1590*/  @!P0 BRA `(.L_x_11) ;  /* 0x0000000c009c8947 */ /* 0x000fea0003800000 */
[----:B------:R-:W0:Y:S01]  /*15a0*/  LDCU.64 UR4, c[0x0][0x388] ;  /* 0x00007100ff0477ac */ /* 0x000e220008000a00 */
[----:B------:R-:W-:Y:S02]  /*15b0*/  IADD3 R14, P0, PT, R10, 0x10, RZ ;  /* 0x000000100a0e7810 */ /* 0x000fe40007f1e0ff */
[----:B------:R-:W-:Y:S02]  /*15c0*/  LOP3.LUT R5, R0, 0x7ffffff8, RZ, 0xc0, !PT ;  /* 0x7ffffff800057812 */ /* 0x000fe400078ec0ff */
[----:B------:R-:W-:Y:S02]  /*15d0*/  MOV R20, R4 ;  /* 0x0000000400147202 */ /* 0x000fe40000000f00 */
[----:B------:R-:W-:Y:S02]  /*15e0*/  IADD3.X R15, PT, PT, RZ, R11, RZ, P0, !PT ;  /* 0x0000000bff0f7210 */ /* 0x000fe400007fe4ff */
[----:B------:R-:W-:Y:S01]  /*15f0*/  IADD3 R21, PT, PT, -R5, RZ, RZ ;  /* 0x000000ff05157210 */ /* 0x000fe20007ffe1ff */
[----:B0-----:R-:W-:-:S04]  /*1600*/  UIADD3 UR4, UP0, UPT, UR4, 0x10, URZ ;  /* 0x0000001004047890 */ /* 0x001fc8000ff1e0ff */
[----:B------:R-:W-:-:S12]  /*1610*/  UIADD3.X UR5, UPT, UPT, URZ, UR5, URZ, UP0, !UPT ;  /* 0x00000005ff057290 */ /* 0x000fd800087fe4ff */
.L_x_28:
[----:B0-----:R-:W2:Y:S01]  /*1620*/  LDG.E R7, desc[UR8][R14.64+-0x10] ;  /* 0xfffff0080e077981 */ /* 0x001ea2000c1e1900 */
[----:B------:R-:W-:Y:S01]  /*1630*/  HFMA2 R9, -RZ, RZ, 3.7421875, 0 ;  /* 0x437c0000ff097431 */ /* 0x000fe200000001ff */
[----:B------:R-:W-:Y:S01]  /*1640*/  MOV R0, 0x3bbb989d ;  /* 0x3bbb989d00007802 */ /* 0x000fe20000000f00 */
[----:B------:R-:W0:Y:S01]  /*1650*/  MUFU.RCP R8, R3 ;  /* 0x0000000300087308 */ /* 0x000e220000001000 */
[----:B------:R-:W-:Y:S01]  /*1660*/  MOV R12, UR4 ;  /* 0x00000004000c7c02 */ /* 0x000fe20008000f00 */
[----:B------:R-:W-:Y:S01]  /*1670*/  BSSY.RECONVERGENT B2, `(.L_x_12) ;  /* 0x0000017000027945 */ /* 0x000fe20003800200 */
[----:B------:R-:W-:Y:S02]  /*1680*/  MOV R13, UR5 ;  /* 0x00000005000d7c02 */ /* 0x000fe40008000f00 */
[----:B------:R-:W-:Y:S01]  /*1690*/  IADD3 R21, PT, PT, R21, 0x8, RZ ;  /* 0x0000000815157810 */ /* 0x000fe20007ffe0ff */
[----:B------:R-:W-:-:S03]  /*16a0*/  IMAD.WIDE R12, R20, 0x4, R12 ;  /* 0x00000004140c7825 */ /* 0x000fc600078e020c */
[----:B------:R-:W-:Y:S01]  /*16b0*/  ISETP.NE.AND P2, PT, R21, RZ, PT ;  /* 0x000000ff1500720c */ /* 0x000fe20003f45270 */
[----:B--2--5:R-:W-:-:S04]  /*16c0*/  FADD R7, R7, -R2 ;  /* 0x8000000207077221 */ /* 0x024fc80000000000 */
[----:B------:R-:W-:-:S04]  /*16d0*/  FFMA.SAT R0, R7, R0, 0.5 ;  /* 0x3f00000007007423 */ /* 0x000fc80000002000 */
[----:B------:R-:W-:Y:S01]  /*16e0*/  FFMA.RM R0, R0, R9, 12582913 ;  /* 0x4b40000100007423 */ /* 0x000fe20000004009 */
[----:B0-----:R-:W-:-:S03]  /*16f0*/  FFMA R9, R8, -R3, 1 ;  /* 0x3f80000008097423 */ /* 0x001fc60000000803 */
[C---:B------:R-:W-:Y:S01]  /*1700*/  FADD R6, R0.reuse, -12583039 ;  /* 0xcb40007f00067421 */ /* 0x040fe20000000000 */
[----:B------:R-:W-:Y:S01]  /*1710*/  SHF.L.U32 R0, R0, 0x17, RZ ;  /* 0x0000001700007819 */ /* 0x000fe200000006ff */
[----:B------:R-:W-:Y:S02]  /*1720*/  FFMA R9, R8, R9, R8 ;  /* 0x0000000908097223 */ /* 0x000fe40000000008 */
[----:B------:R-:W-:-:S04]  /*1730*/  FFMA R6, R7, 1.4426950216293334961, -R6 ;  /* 0x3fb8aa3b07067823 */ /* 0x000fc80000000806 */
[----:B------:R-:W-:-:S04]  /*1740*/  FFMA R6, R7, 1.925963033500011079e-08, R6 ;  /* 0x32a5706007067823 */ /* 0x000fc80000000006 */
[----:B------:R-:W0:Y:S02]  /*1750*/  MUFU.EX2 R7, R6 ;  /* 0x0000000600077308 */ /* 0x000e240000000800 */
[----:B0-----:R-:W-:-:S06]  /*1760*/  FMUL R0, R0, R7 ;  /* 0x0000000700007220 */ /* 0x001fcc0000400000 */
[----:B------:R-:W0:Y:S01]  /*1770*/  FCHK P0, R0, R3 ;  /* 0x0000000300007302 */ /* 0x000e220000000000 */
[----:B------:R-:W-:-:S04]  /*1780*/  FFMA R8, R0, R9, RZ ;  /* 0x0000000900087223 */ /* 0x000fc800000000ff */
[----:B------:R-:W-:-:S04]  /*1790*/  FFMA R6, R8, -R3, R0 ;  /* 0x8000000308067223 */ /* 0x000fc80000000000 */
[----:B------:R-:W-:Y:S01]  /*17a0*/  FFMA R9, R9, R6, R8 ;  /* 0x0000000609097223 */ /* 0x000fe20000000008 */
[----:B0-----:R-:W-:Y:S06]  /*17b0*/  @!P0 BRA `(.L_x_13) ;  /* 0x0000000000088947 */ /* 0x001fec0003800000 */
[----:B------:R-:W-:-:S07]  /*17c0*/  MOV R6, 0x17e0 ;  /* 0x000017e000067802 */ /* 0x000fce0000000f00 */
[----:B------:R-:W-:Y:S05]  /*17d0*/  CALL.REL.NOINC `($__internal_0_$__cuda_sm3x_div_rn_noftz_f32_slowpath) ;  /* 0x0000001800647944 */ /* 0x000fea0003c00000 */
.L_x_13:
[----:B------:R-:W-:Y:S05]  /*17e0*/  BSYNC.RECONVERGENT B2 ;  /* 0x0000000000027941 */ /* 0x000fea0003800200 */
.L_x_12:
[----:B------:R0:W-:Y:S04]  /*17f0*/  STG.E desc[UR8][R12.64+-0x10], R9 ;  /* 0xfffff0090c007986 */ /* 0x0001e8000c101908 */
[----:B------:R-:W2:Y:S01]  /*1800*/  LDG.E R7, desc[UR8][R14.64+-0xc] ;  /* 0xfffff4080e077981 */ /* 0x000ea2000c1e1900 */
[----:B------:R-:W-:Y:S01]  /*1810*/  HFMA2 R17, -RZ, RZ, 3.7421875, 0 ;  /* 0x437c0000ff117431 */ /* 0x000fe200000001ff */
[----:B------:R-:W-:Y:S01]  /*1820*/  MOV R0, 0x3bbb989d ;  /* 0x3bbb989d00007802 */ /* 0x000fe20000000f00 */
[----:B------:R-:W0:Y:S01]  /*1830*/  MUFU.RCP R8, R3 ;  /* 0x0000000300087308 */ /* 0x000e220000001000 */
[----:B------:R-:W-:Y:S01]  /*1840*/  BSSY.RECONVERGENT B2, `(.L_x_14) ;  /* 0x0000015000027945 */ /* 0x000fe20003800200 */
[----:B0-----:R-:W-:Y:S01]  /*1850*/  FFMA R9, R8, -R3, 1 ;  /* 0x3f80000008097423 */ /* 0x001fe20000000803 */
[----:B--2---:R-:W-:-:S04]  /*1860*/  FADD R7, R7, -R2 ;  /* 0x8000000207077221 */ /* 0x004fc80000000000 */
[----:B------:R-:W-:-:S04]  /*1870*/  FFMA.SAT R0, R7, R0, 0.5 ;  /* 0x3f00000007007423 */ /* 0x000fc80000002000 */
[----:B------:R-:W-:-:S04]  /*1880*/  FFMA.RM R0, R0, R17, 12582913 ;  /* 0x4b40000100007423 */ /* 0x000fc80000004011 */
[C---:B------:R-:W-:Y:S01]  /*1890*/  FADD R6, R0.reuse, -12583039 ;  /* 0xcb40007f00067421 */ /* 0x040fe20000000000 */
[----:B------:R-:W-:-:S03]  /*18a0*/  SHF.L.U32 R0, R0, 0x17, RZ ;  /* 0x0000001700007819 */ /* 0x000fc600000006ff */
[----:B------:R-:W-:-:S04]  /*18b0*/  FFMA R6, R7, 1.4426950216293334961, -R6 ;  /* 0x3fb8aa3b07067823 */ /* 0x000fc80000000806 */
[----:B------:R-:W-:-:S04]  /*18c0*/  FFMA R6, R7, 1.925963033500011079e-08, R6 ;  /* 0x32a5706007067823 */ /* 0x000fc80000000006 */
[----:B------:R-:W0:Y:S02]  /*18d0*/  MUFU.EX2 R7, R6 ;  /* 0x0000000600077308 */ /* 0x000e240000000800 */
[----:B0-----:R-:W-:Y:S01]  /*18e0*/  FMUL R16, R0, R7 ;  /* 0x0000000700107220 */ /* 0x001fe20000400000 */
[----:B------:R-:W-:-:S05]  /*18f0*/  FFMA R0, R8, R9, R8 ;  /* 0x0000000908007223 */ /* 0x000fca0000000008 */
[----:B------:R-:W0:Y:S01]  /*1900*/  FCHK P0, R16, R3 ;  /* 0x0000000310007302 */ /* 0x000e220000000000 */
[----:B------:R-:W-:-:S04]  /*1910*/  FFMA R7, R0, R16, RZ ;  /* 0x0000001000077223 */ /* 0x000fc800000000ff */
[----:B------:R-:W-:-:S04]  /*1920*/  FFMA R8, R7, -R3, R16 ;  /* 0x8000000307087223 */ /* 0x000fc80000000010 */
[----:B------:R-:W-:Y:S01]  /*1930*/  FFMA R7, R0, R8, R7 ;  /* 0x0000000800077223 */ /* 0x000fe20000000007 */
[----:B0-----:R-:W-:Y:S06]  /*1940*/  @!P0 BRA `(.L_x_15) ;  /* 0x0000000000108947 */ /* 0x001fec0003800000 */
[----:B------:R-:W-:Y:S02]  /*1950*/  MOV R0, R16 ;  /* 0x0000001000007202 */ /* 0x000fe40000000f00 */
[----:B------:R-:W-:-:S07]  /*1960*/  MOV R6, 0x1980 ;  /* 0x0000198000067802 */ /* 0x000fce0000000f00 */
[----:B------:R-:W-:Y:S05]  /*1970*/  CALL.REL.NOINC `($__internal_0_$__cuda_sm3x_div_rn_noftz_f32_slowpath) ;  /* 0x0000001400fc7944 */ /* 0x000fea0003c00000 */
[----:B------:R-:W-:-:S07]  /*1980*/  MOV R7, R9 ;  /* 0x0000000900077202 */ /* 0x000fce0000000f00 */
.L_x_15:
[----:B------:R-:W-:Y:S05]  /*1990*/  BSYNC.RECONVERGENT B2 ;  /* 0x0000000000027941 */ /* 0x000fea0003800200 */
.L_x_14:
[----:B------:R0:W-:Y:S04]  /*19a0*/  STG.E desc[UR8][R12.64+-0xc], R7 ;  /* 0xfffff4070c007986 */ /* 0x0001e8000c101908 */
[----:B------:R-:W2:Y:S01]  /*19b0*/  LDG.E R9, desc[UR8][R14.64+-0x8] ;  /* 0xfffff8080e097981 */ /* 0x000ea2000c1e1900 */
[----:B------:R-:W-:Y:S01]  /*19c0*/  HFMA2 R0, -RZ, RZ, 0.96630859375, -0.0022525787353515625 ;  /* 0x3bbb989dff007431 */ /* 0x000fe200000001ff */
[----:B------:R-:W-:Y:S01]  /*19d0*/  MOV R17, 0x437c0000 ;  /* 0x437c000000117802 */ /* 0x000fe20000000f00 */
[----:B------:R-:W1:Y:S01]  /*19e0*/  MUFU.RCP R8, R3 ;  /* 0x0000000300087308 */ /* 0x000e620000001000 */
[----:B------:R-:W-:Y:S01]  /*19f0*/  BSSY.RECONVERGENT B2, `(.L_x_16) ;  /* 0x0000015000027945 */ /* 0x000fe20003800200 */
[----:B--2---:R-:W-:-:S04]  /*1a00*/  FADD R9, R9, -R2 ;  /* 0x8000000209097221 */ /* 0x004fc80000000000 */
[----:B------:R-:W-:-:S04]  /*1a10*/  FFMA.SAT R0, R9, R0, 0.5 ;  /* 0x3f00000009007423 */ /* 0x000fc80000002000 */
[----:B------:R-:W-:-:S04]  /*1a20*/  FFMA.RM R0, R0, R17, 12582913 ;  /* 0x4b40000100007423 */ /* 0x000fc80000004011 */
[C---:B------:R-:W-:Y:S01]  /*1a30*/  FADD R6, R0.reuse, -12583039 ;  /* 0xcb40007f00067421 */ /* 0x040fe20000000000 */
[----:B------:R-:W-:-:S03]  /*1a40*/  SHF.L.U32 R0, R0, 0x17, RZ ;  /* 0x0000001700007819 */ /* 0x000fc600000006ff */
[----:B------:R-:W-:-:S04]  /*1a50*/  FFMA R6, R9, 1.4426950216293334961, -R6 ;  /* 0x3fb8aa3b09067823 */ /* 0x000fc80000000806 */
[----:B------:R-:W-:Y:S01]  /*1a60*/  FFMA R6, R9, 1.925963033500011079e-08, R6 ;  /* 0x32a5706009067823 */ /* 0x000fe20000000006 */
[----:B-1----:R-:W-:-:S03]  /*1a70*/  FFMA R9, R8, -R3, 1 ;  /* 0x3f80000008097423 */ /* 0x002fc60000000803 */
[----:B0-----:R-:W0:Y:S02]  /*1a80*/  MUFU.EX2 R7, R6 ;  /* 0x0000000600077308 */ /* 0x001e240000000800 */
        /* <DEDUP_REMOVED lines=11> */
.L_x_17:
[----:B------:R-:W-:Y:S05]  /*1b40*/  BSYNC.RECONVERGENT B2 ;  /* 0x0000000000027941 */ /* 0x000fea0003800200 */
.L_x_16:
        /* <DEDUP_REMOVED lines=26> */
.L_x_19:
[----:B------:R-:W-:Y:S05]  /*1cf0*/  BSYNC.RECONVERGENT B2 ;  /* 0x0000000000027941 */ /* 0x000fea0003800200 */
.L_x_18:
        /* <DEDUP_REMOVED lines=26> */
.L_x_21:
[----:B------:R-:W-:Y:S05]  /*1ea0*/  BSYNC.RECONVERGENT B2 ;  /* 0x0000000000027941 */ /* 0x000fea0003800200 */
.L_x_20:
        /* <DEDUP_REMOVED lines=26> */
.L_x_23:
[----:B------:R-:W-:Y:S05]  /*2050*/  BSYNC.RECONVERGENT B2 ;  /* 0x0000000000027941 */ /* 0x000fea0003800200 */
.L_x_22:
        /* <DEDUP_REMOVED lines=26> */
.L_x_25:
[----:B------:R-:W-:Y:S05]  /*2200*/  BSYNC.RECONVERGENT B2 ;  /* 0x0000000000027941 */ /* 0x000fea0003800200 */
.L_x_24:
        /* <DEDUP_REMOVED lines=26> */
.L_x_27:
[----:B------:R-:W-:Y:S05]  /*23b0*/  BSYNC.RECONVERGENT B2 ;  /* 0x0000000000027941 */ /* 0x000fea0003800200 */
.L_x_26:
[----:B------:R0:W-:Y:S01]  /*23c0*/  STG.E desc[UR8][R12.64+0xc], R7 ;  /* 0x00000c070c007986 */ /* 0x0001e2000c101908 */
[----:B------:R-:W-:Y:S02]  /*23d0*/  IADD3 R14, P0, PT, R14, 0x20, RZ ;  /* 0x000000200e0e7810 */ /* 0x000fe40007f1e0ff */
[----:B------:R-:W-:Y:S02]  /*23e0*/  IADD3 R20, PT, PT, R20, 0x8, RZ ;  /* 0x0000000814147810 */ /* 0x000fe40007ffe0ff */
[----:B------:R-:W-:Y:S01]  /*23f0*/  IADD3.X R15, PT, PT, RZ, R15, RZ, P0, !PT ;  /* 0x0000000fff0f7210 */ /* 0x000fe200007fe4ff */
[----:B------:R-:W-:Y:S08]  /*2400*/  @P2 BRA `(.L_x_28) ;  /* 0xfffffff000842947 */ /* 0x000ff0000383ffff */
.L_x_11:
[----:B------:R-:W-:-:S13]  /*2410*/  ISETP.NE.AND P0, PT, R18, RZ, PT ;  /* 0x000000ff1200720c */ /* 0x000fda0003f05270 */
[----:B------:R-:W-:Y:S05]  /*2420*/  @!P0 EXIT ;  /* 0x000000000000894d */ /* 0x000fea0003800000 */
[----:B------:R-:W1:Y:S01]  /*2430*/  LDCU UR4, c[0x0][0x394] ;  /* 0x00007280ff0477ac */ /* 0x000e620008000800 */
[----:B------:R-:W-:Y:S01]  /*2440*/  ISETP.GE.U32.AND P0, PT, R18, 0x4, PT ;  /* 0x000000041200780c */ /* 0x000fe20003f06070 */
[----:B-1----:R-:W-:-:S12]  /*2450*/  ULOP3.LUT UR4, UR4, 0x3, URZ, 0xc0, !UPT ;  /* 0x0000000304047892 */ /* 0x002fd8000f8ec0ff */
[----:B------:R-:W-:Y:S05]  /*2460*/  @!P0 BRA `(.L_x_29) ;  /* 0x0000000400c08947 */ /* 0x000fea0003800000 */
[----:B0-----:R-:W-:-:S05]  /*2470*/  IMAD.WIDE.U32 R12, R5, 0x4, R10 ;  /* 0x00000004050c7825 */ /* 0x001fca00078e000a */
[----:B------:R-:W2:Y:S01]  /*2480*/  LDG.E R7, desc[UR8][R12.64] ;  /* 0x000000080c077981 */ /* 0x000ea2000c1e1900 */
[----:B------:R-:W-:Y:S01]  /*2490*/  HFMA2 R0, -RZ, RZ, 0.96630859375, -0.0022525787353515625 ;  /* 0x3bbb989dff007431 */ /* 0x000fe200000001ff */
[----:B------:R-:W-:Y:S01]  /*24a0*/  MOV R9, 0x437c0000 ;  /* 0x437c000000097802 */ /* 0x000fe20000000f00 */
[----:B------:R-:W0:Y:S01]  /*24b0*/  MUFU.RCP R8, R3 ;  /* 0x0000000300087308 */ /* 0x000e220000001000 */
[----:B------:R-:W-:Y:S01]  /*24c0*/  BSSY.RECONVERGENT B2, `(.L_x_30) ;  /* 0x0000015000027945 */ /* 0x000fe20003800200 */
[----:B------:R-:W-:Y:S01]  /*24d0*/  IADD3 R14, PT, PT, R4, R5, RZ ;  /* 0x00000005040e7210 */ /* 0x000fe20007ffe0ff */
[----:B--2--5:R-:W-:-:S04]  /*24e0*/  FADD R7, R7, -R2 ;  /* 0x8000000207077221 */ /* 0x024fc80000000000 */
[----:B------:R-:W-:-:S04]  /*24f0*/  FFMA.SAT R0, R7, R0, 0.5 ;  /* 0x3f00000007007423 */ /* 0x000fc80000002000 */
[----:B------:R-:W-:Y:S01]  /*2500*/  FFMA.RM R0, R0, R9, 12582913 ;  /* 0x4b40000100007423 */ /* 0x000fe20000004009 */
[----:B0-----:R-:W-:-:S03]  /*2510*/  FFMA R9, R8, -R3, 1 ;  /* 0x3f80000008097423 */ /* 0x001fc60000000803 */
        /* <DEDUP_REMOVED lines=15> */
.L_x_31:
[----:B------:R-:W-:Y:S05]  /*2610*/  BSYNC.RECONVERGENT B2 ;  /* 0x0000000000027941 */ /* 0x000fea0003800200 */
.L_x_30:
[----:B------:R-:W0:Y:S02]  /*2620*/  LDC.64 R6, c[0x0][0x388] ;  /* 0x0000e200ff067b82 */ /* 0x000e240000000a00 */
[----:B0-----:R-:W-:-:S05]  /*2630*/  IMAD.WIDE R14, R14, 0x4, R6 ;  /* 0x000000040e0e7825 */ /* 0x001fca00078e0206 */
[----:B------:R0:W-:Y:S04]  /*2640*/  STG.E desc[UR8][R14.64], R9 ;  /* 0x000000090e007986 */ /* 0x0001e8000c101908 */
[----:B------:R-:W2:Y:S01]  /*2650*/  LDG.E R7, desc[UR8][R12.64+0x4] ;  /* 0x000004080c077981 */ /* 0x000ea2000c1e1900 */
[----:B------:R-:W-:Y:S01]  /*2660*/  HFMA2 R0, -RZ, RZ, 0.96630859375, -0.0022525787353515625 ;  /* 0x3bbb989dff007431 */ /* 0x000fe200000001ff */
        /* <DEDUP_REMOVED lines=23> */
.L_x_33:
[----:B------:R-:W-:Y:S05]  /*27e0*/  BSYNC.RECONVERGENT B2 ;  /* 0x0000000000027941 */ /* 0x000fea0003800200 */
.L_x_32:
        /* <DEDUP_REMOVED lines=26> */
.L_x_35:
[----:B------:R-:W-:Y:S05]  /*2990*/  BSYNC.RECONVERGENT B2 ;  /* 0x0000000000027941 */ /* 0x000fea0003800200 */
.L_x_34:
        /* <DEDUP_REMOVED lines=13> */
[----:B------:R-:W-:Y:S01]  /*2a70*/  FFMA R9, R0, 1.925963033500011079e-08, R9 ;  /* 0x32a5706000097823 */ /* 0x000fe20000000009 */
[----:B------:R-:W-:-:S05]  /*2a80*/  FFMA R0, R8, R7, R8 ;  /* 0x0000000708007223 */ /* 0x000fca0000000008 */
[----:B------:R-:W0:Y:S02]  /*2a90*/  MUFU.EX2 R9, R9 ;  /* 0x0000000900097308 */ /* 0x000e240000000800 */
[----:B0-----:R-:W-:-:S06]  /*2aa0*/  FMUL R13, R6, R9 ;  /* 0x00000009060d7220 */ /* 0x001fcc0000400000 */
        /* <DEDUP_REMOVED lines=9> */
.L_x_37:
[----:B------:R-:W-:Y:S05]  /*2b40*/  BSYNC.RECONVERGENT B2 ;  /* 0x0000000000027941 */ /* 0x000fea0003800200 */
.L_x_36:
[----:B------:R1:W-:Y:S01]  /*2b50*/  STG.E desc[UR8][R14.64+0xc], R7 ;  /* 0x00000c070e007986 */ /* 0x0003e2000c101908 */
[----:B------:R-:W-:-:S07]  /*2b60*/  IADD3 R5, PT, PT, R5, 0x4, RZ ;  /* 0x0000000405057810 */ /* 0x000fce0007ffe0ff */
.L_x_29:
[----:B------:R-:W-:-:S13]  /*2b70*/  ISETP.NE.AND P0, PT, RZ, UR4, PT ;  /* 0x00000004ff007c0c */ /* 0x000fda000bf05270 */
[----:B------:R-:W-:Y:S05]  /*2b80*/  @!P0 EXIT ;  /* 0x000000000000894d */ /* 0x000fea0003800000 */
[----:B------:R-:W-:-:S09]  /*2b90*/  UISETP.NE.AND UP0, UPT, UR4, 0x1, UPT ;  /* 0x000000010400788c */ /* 0x000fd2000bf05270 */
[----:B------:R-:W-:Y:S05]  /*2ba0*/  BRA.U !UP0, `(.L_x_38) ;  /* 0x0000000108e47547 */ /* 0x000fea000b800000 */
[----:B-1----:R-:W-:-:S05]  /*2bb0*/  IMAD.WIDE.U32 R14, R5, 0x4, R10 ;  /* 0x00000004050e7825 */ /* 0x002fca00078e000a */
[----:B0-----:R-:W2:Y:S01]  /*2bc0*/  LDG.E R7, desc[UR8][R14.64] ;  /* 0x000000080e077981 */ /* 0x001ea2000c1e1900 */
        /* <DEDUP_REMOVED lines=24> */
.L_x_40:
[----:B------:R-:W-:Y:S05]  /*2d50*/  BSYNC.RECONVERGENT B2 ;  /* 0x0000000000027941 */ /* 0x000fea0003800200 */
.L_x_39:
        /* <DEDUP_REMOVED lines=27> */
.L_x_42:
[----:B------:R-:W-:Y:S05]  /*2f10*/  BSYNC.RECONVERGENT B2 ;  /* 0x0000000000027941 */ /* 0x000fea0003800200 */
.L_x_41:
[----:B------:R2:W-:Y:S01]  /*2f20*/  STG.E desc[UR8][R12.64+0x4], R9 ;  /* 0x000004090c007986 */ /* 0x0005e2000c101908 */
[----:B------:R-:W-:-:S07]  /*2f30*/  IADD3 R5, PT, PT, R5, 0x2, RZ ;  /* 0x0000000205057810 */ /* 0x000fce0007ffe0ff */
.L_x_38:
[----:B------:R-:W3:Y:S02]  /*2f40*/  LDC R0, c[0x0][0x394] ;  /* 0x0000e500ff007b82 */ /* 0x000ee40000000800 */
[----:B---3--:R-:W-:-:S04]  /*2f50*/  LOP3.LUT R0, R0, 0x1, RZ, 0xc0, !PT ;  /* 0x0000000100007812 */ /* 0x008fc800078ec0ff */
[----:B------:R-:W-:-:S13]  /*2f60*/  ISETP.NE.U32.AND P0, PT, R0, 0x1, PT ;  /* 0x000000010000780c */ /* 0x000fda0003f05070 */
[----:B------:R-:W-:Y:S05]  /*2f70*/  @P0 EXIT ;  /* 0x000000000000094d */ /* 0x000fea0003800000 */
[----:B------:R-:W-:-:S06]  /*2f80*/  IMAD.WIDE.U32 R10, R5, 0x4, R10 ;  /* 0x00000004050a7825 */ /* 0x000fcc00078e000a */
[----:B------:R-:W3:Y:S01]  /*2f90*/  LDG.E R11, desc[UR8][R10.64] ;  /* 0x000000080a0b7981 */ /* 0x000ee2000c1e1900 */
[----:B01----:R-:W-:Y:S01]  /*2fa0*/  HFMA2 R7, -RZ, RZ, 0.96630859375, -0.0022525787353515625 ;  /* 0x3bbb989dff077431 */ /* 0x003fe200000001ff */
[----:B--2---:R-:W-:Y:S01]  /*2fb0*/  MOV R9, 0x437c0000 ;  /* 0x437c000000097802 */ /* 0x004fe20000000f00 */
[----:B------:R-:W0:Y:S01]  /*2fc0*/  MUFU.RCP R6, R3 ;  /* 0x0000000300067308 */ /* 0x000e220000001000 */
[----:B------:R-:W-:Y:S01]  /*2fd0*/  BSSY.RECONVERGENT B2, `(.L_x_43) ;  /* 0x0000015000027945 */ /* 0x000fe20003800200 */
[----:B------:R-:W-:Y:S01]  /*2fe0*/  IADD3 R4, PT, PT, R4, R5, RZ ;  /* 0x0000000504047210 */ /* 0x000fe20007ffe0ff */
[----:B---3-5:R-:W-:-:S04]  /*2ff0*/  FADD R2, R11, -R2 ;  /* 0x800000020b027221 */ /* 0x028fc80000000000 */
[----:B------:R-:W-:-:S04]  /*3000*/  FFMA.SAT R0, R2, R7, 0.5 ;  /* 0x3f00000002007423 */ /* 0x000fc80000002007 */
[----:B------:R-:W-:Y:S01]  /*3010*/  FFMA.RM R0, R0, R9, 12582913 ;  /* 0x4b40000100007423 */ /* 0x000fe20000004009 */
[----:B0-----:R-:W-:-:S03]  /*3020*/  FFMA R9, R6, -R3, 1 ;  /* 0x3f80000006097423 */ /* 0x001fc60000000803 */
[C---:B------:R-:W-:Y:S01]  /*3030*/  FADD R7, R0.reuse, -12583039 ;  /* 0xcb40007f00077421 */ /* 0x040fe20000000000 */
[----:B------:R-:W-:-:S03]  /*3040*/  SHF.L.U32 R0, R0, 0x17, RZ ;  /* 0x0000001700007819 */ /* 0x000fc600000006ff */
[----:B------:R-:W-:-:S04]  /*3050*/  FFMA R7, R2, 1.4426950216293334961, -R7 ;  /* 0x3fb8aa3b02077823 */ /* 0x000fc80000000807 */
[----:B------:R-:W-:-:S06]  /*3060*/  FFMA R7, R2, 1.925963033500011079e-08, R7 ;  /* 0x32a5706002077823 */ /* 0x000fcc0000000007 */
        /* <DEDUP_REMOVED lines=11> */
.L_x_44:
[----:B------:R-:W-:Y:S05]  /*3120*/  BSYNC.RECONVERGENT B2 ;  /* 0x0000000000027941 */ /* 0x000fea0003800200 */
.L_x_43:
[----:B------:R-:W0:Y:S02]  /*3130*/  LDC.64 R2, c[0x0][0x388] ;  /* 0x0000e200ff027b82 */ /* 0x000e240000000a00 */
[----:B0-----:R-:W-:-:S05]  /*3140*/  IMAD.WIDE R4, R4, 0x4, R2 ;  /* 0x0000000404047825 */ /* 0x001fca00078e0202 */
[----:B------:R-:W-:Y:S01]  /*3150*/  STG.E desc[UR8][R4.64], R9 ;  /* 0x0000000904007986 */ /* 0x000fe2000c101908 */
[----:B------:R-:W-:Y:S05]  /*3160*/  EXIT ;  /* 0x000000000000794d */ /* 0x000fea0003800000 */
        .weak           $__internal_0_$__cuda_sm3x_div_rn_noftz_f32_slowpath
        .type           $__internal_0_$__cuda_sm3x_div_rn_noftz_f32_slowpath,@function
        .size           $__internal_0_$__cuda_sm3x_div_rn_noftz_f32_slowpath,(.L_x_57 - $__internal_0_$__cuda_sm3x_div_rn_noftz_f32_slowpath)
$__internal_0_$__cuda_sm3x_div_rn_noftz_f32_slowpath:
[----:B------:R-:W-:Y:S01]  /*3170*/  SHF.R.U32.HI R7, RZ, 0x17, R3 ;  /* 0x00000017ff077819 */ /* 0x000fe20000011603 */
[----:B------:R-:W-:Y:S01]  /*3180*/  BSSY.RECONVERGENT B0, `(.L_x_45) ;  /* 0x0000063000007945 */ /* 0x000fe20003800200 */
[----:B------:R-:W-:Y:S02]  /*3190*/  SHF.R.U32.HI R9, RZ, 0x17, R0 ;  /* 0x00000017ff097819 */ /* 0x000fe40000011600 */
[----:B------:R-:W-:Y:S02]  /*31a0*/  LOP3.LUT R7, R7, 0xff, RZ, 0xc0, !PT ;  /* 0x000000ff07077812 */ /* 0x000fe400078ec0ff */
[----:B------:R-:W-:Y:S02]  /*31b0*/  LOP3.LUT R9, R9, 0xff, RZ, 0xc0, !PT ;  /* 0x000000ff09097812 */ /* 0x000fe400078ec0ff */
[----:B------:R-:W-:Y:S02]  /*31c0*/  IADD3 R16, PT, PT, R7, -0x1, RZ ;  /* 0xffffffff07107810 */ /* 0x000fe40007ffe0ff */
[----:B------:R-:W-:-:S02]  /*31d0*/  IADD3 R17, PT, PT, R9, -0x1, RZ ;  /* 0xffffffff09117810 */ /* 0x000fc40007ffe0ff */
[----:B------:R-:W-:Y:S02]  /*31e0*/  ISETP.GT.U32.AND P0, PT, R16, 0xfd, PT ;  /* 0x000000fd1000780c */ /* 0x000fe40003f04070 */
[----:B------:R-:W-:Y:S02]  /*31f0*/  MOV R19, R3 ;  /* 0x0000000300137202 */ /* 0x000fe40000000f00 */
[----:B------:R-:W-:-:S13]  /*3200*/  ISETP.GT.U32.OR P0, PT, R17, 0xfd, P0 ;  /* 0x000000fd1100780c */ /* 0x000fda0000704470 */
[----:B------:R-:W-:Y:S01]  /*3210*/  @!P0 MOV R8, RZ ;  /* 0x000000ff00088202 */ /* 0x000fe20000000f00 */
[----:B------:R-:W-:Y:S06]  /*3220*/  @!P0 BRA `(.L_x_46) ;  /* 0x00000000005c8947 */ /* 0x000fec0003800000 */
[----:B------:R-:W-:Y:S02]  /*3230*/  FSETP.GTU.FTZ.AND P0, PT, |R0|, +INF , PT ;  /* 0x7f8000000000780b */ /* 0x000fe40003f1c200 */
[----:B------:R-:W-:-:S04]  /*3240*/  FSETP.GTU.FTZ.AND P1, PT, |R3|, +INF , PT ;  /* 0x7f8000000300780b */ /* 0x000fc80003f3c200 */
[----:B------:R-:W-:-:S13]  /*3250*/  PLOP3.LUT P0, PT, P0, P1, PT, 0xf8, 0x8f ;  /* 0x00000000008f781c */ /* 0x000fda0000703f70 */
[----:B------:R-:W-:Y:S05]  /*3260*/  @P0 BRA `(.L_x_47) ;  /* 0x00000004004c0947 */ /* 0x000fea0003800000 */
[----:B------:R-:W-:-:S13]  /*3270*/  LOP3.LUT P0, RZ, R19, 0x7fffffff, R0, 0xc8, !PT ;  /* 0x7fffffff13ff7812 */ /* 0x000fda000780c800 */
[----:B------:R-:W-:Y:S05]  /*3280*/  @!P0 BRA `(.L_x_48) ;  /* 0x00000004003c8947 */ /* 0x000fea0003800000 */
[C---:B------:R-:W-:Y:S02]  /*3290*/  FSETP.NEU.FTZ.AND P3, PT, |R0|.reuse, +INF , PT ;  /* 0x7f8000000000780b */ /* 0x040fe40003f7d200 */
[----:B------:R-:W-:Y:S02]  /*32a0*/  FSETP.NEU.FTZ.AND P1, PT, |R3|, +INF , PT ;  /* 0x7f8000000300780b */ /* 0x000fe40003f3d200 */
[----:B------:R-:W-:-:S11]  /*32b0*/  FSETP.NEU.FTZ.AND P0, PT, |R0|, +INF , PT ;  /* 0x7f8000000000780b */ /* 0x000fd60003f1d200 */
[----:B------:R-:W-:Y:S05]  /*32c0*/  @!P1 BRA !P3, `(.L_x_48) ;  /* 0x00000004002c9947 */ /* 0x000fea0005800000 */
[----:B------:R-:W-:-:S04]  /*32d0*/  LOP3.LUT P3, RZ, R0, 0x7fffffff, RZ, 0xc0, !PT ;  /* 0x7fffffff00ff7812 */ /* 0x000fc8000786c0ff */
[----:B------:R-:W-:-:S13]  /*32e0*/  PLOP3.LUT P1, PT, P1, P3, PT, 0x2f, 0xf2 ;  /* 0x0000000000f2781c */ /* 0x000fda0000f26577 */
[----:B------:R-:W-:Y:S05]  /*32f0*/  @P1 BRA `(.L_x_49) ;  /* 0x0000000400181947 */ /* 0x000fea0003800000 */
[----:B------:R-:W-:-:S04]  /*3300*/  LOP3.LUT P1, RZ, R19, 0x7fffffff, RZ, 0xc0, !PT ;  /* 0x7fffffff13ff7812 */ /* 0x000fc8000782c0ff */
[----:B------:R-:W-:-:S13]  /*3310*/  PLOP3.LUT P0, PT, P0, P1, PT, 0x2f, 0xf2 ;  /* 0x0000000000f2781c */ /* 0x000fda0000702577 */
[----:B------:R-:W-:Y:S05]  /*3320*/  @P0 BRA `(.L_x_50) ;  /* 0x0000000400000947 */ /* 0x000fea0003800000 */
[----:B------:R-:W-:Y:S02]  /*3330*/  ISETP.GE.AND P0, PT, R17, RZ, PT ;  /* 0x000000ff1100720c */ /* 0x000fe40003f06270 */
[----:B------:R-:W-:-:S11]  /*3340*/  ISETP.GE.AND P1, PT, R16, RZ, PT ;  /* 0x000000ff1000720c */ /* 0x000fd60003f26270 */
[----:B------:R-:W-:Y:S01]  /*3350*/  @P0 MOV R8, RZ ;  /* 0x000000ff00080202 */ /* 0x000fe20000000f00 */
[----:B------:R-:W-:Y:S01]  /*3360*/  @!P0 FFMA R0, R0, 1.84467440737095516160e+19, RZ ;  /* 0x5f80000000008823 */ /* 0x000fe200000000ff */
[----:B------:R-:W-:Y:S01]  /*3370*/  @!P0 MOV R8, 0xffffffc0 ;  /* 0xffffffc000088802 */ /* 0x000fe20000000f00 */
[----:B------:R-:W-:-:S03]  /*3380*/  @!P1 FFMA R19, R3, 1.84467440737095516160e+19, RZ ;  /* 0x5f80000003139823 */ /* 0x000fc600000000ff */
[----:B------:R-:W-:-:S07]  /*3390*/  @!P1 IADD3 R8, PT, PT, R8, 0x40, RZ ;  /* 0x0000004008089810 */ /* 0x000fce0007ffe0ff */
.L_x_46:
[----:B------:R-:W-:Y:S01]  /*33a0*/  LEA R16, R7, 0xc0800000, 0x17 ;  /* 0xc080000007107811 */ /* 0x000fe200078eb8ff */
[----:B------:R-:W-:Y:S01]  /*33b0*/  BSSY.RECONVERGENT B1, `(.L_x_51) ;  /* 0x0000036000017945 */ /* 0x000fe20003800200 */
[----:B------:R-:W-:Y:S02]  /*33c0*/  IADD3 R9, PT, PT, R9, -0x7f, RZ ;  /* 0xffffff8109097810 */ /* 0x000fe40007ffe0ff */
[----:B------:R-:W-:-:S03]  /*33d0*/  IADD3 R23, PT, PT, -R16, R19, RZ ;  /* 0x0000001310177210 */ /* 0x000fc60007ffe1ff */
[----:B------:R-:W-:Y:S01]  /*33e0*/  IMAD R0, R9, -0x800000, R0 ;  /* 0xff80000009007824 */ /* 0x000fe200078e0200 */
[----:B------:R-:W0:Y:S01]  /*33f0*/  MUFU.RCP R16, R23 ;  /* 0x0000001700107308 */ /* 0x000e220000001000 */
[----:B------:R-:W-:Y:S01]  /*3400*/  FADD.FTZ R17, -R23, -RZ ;  /* 0x800000ff17117221 */ /* 0x000fe20000010100 */
[----:B------:R-:W-:-:S04]  /*3410*/  IADD3 R9, PT, PT, R9, 0x7f, -R7 ;  /* 0x0000007f09097810 */ /* 0x000fc80007ffe807 */
[----:B------:R-:W-:Y:S01]  /*3420*/  IADD3 R9, PT, PT, R9, R8, RZ ;  /* 0x0000000809097210 */ /* 0x000fe20007ffe0ff */
[----:B0-----:R-:W-:-:S04]  /*3430*/  FFMA R19, R16, R17, 1 ;  /* 0x3f80000010137423 */ /* 0x001fc80000000011 */
[----:B------:R-:W-:-:S04]  /*3440*/  FFMA R19, R16, R19, R16 ;  /* 0x0000001310137223 */ /* 0x000fc80000000010 */
[----:B------:R-:W-:-:S04]  /*3450*/  FFMA R16, R0, R19, RZ ;  /* 0x0000001300107223 */ /* 0x000fc800000000ff */
[----:B------:R-:W-:-:S04]  /*3460*/  FFMA R22, R17, R16, R0 ;  /* 0x0000001011167223 */ /* 0x000fc80000000000 */
[----:B------:R-:W-:-:S04]  /*3470*/  FFMA R22, R19, R22, R16 ;  /* 0x0000001613167223 */ /* 0x000fc80000000010 */
[----:B------:R-:W-:-:S04]  /*3480*/  FFMA R17, R17, R22, R0 ;  /* 0x0000001611117223 */ /* 0x000fc80000000000 */
[----:B------:R-:W-:-:S05]  /*3490*/  FFMA R0, R19, R17, R22 ;  /* 0x0000001113007223 */ /* 0x000fca0000000016 */
[----:B------:R-:W-:-:S04]  /*34a0*/  SHF.R.U32.HI R7, RZ, 0x17, R0 ;  /* 0x00000017ff077819 */ /* 0x000fc80000011600 */
[----:B------:R-:W-:-:S04]  /*34b0*/  LOP3.LUT R8, R7, 0xff, RZ, 0xc0, !PT ;  /* 0x000000ff07087812 */ /* 0x000fc800078ec0ff */
[----:B------:R-:W-:-:S04]  /*34c0*/  IADD3 R7, PT, PT, R8, R9, RZ ;  /* 0x0000000908077210 */ /* 0x000fc80007ffe0ff */
[----:B------:R-:W-:-:S04]  /*34d0*/  IADD3 R8, PT, PT, R7, -0x1, RZ ;  /* 0xffffffff07087810 */ /* 0x000fc80007ffe0ff */
[----:B------:R-:W-:-:S13]  /*34e0*/  ISETP.GE.U32.AND P0, PT, R8, 0xfe, PT ;  /* 0x000000fe0800780c */ /* 0x000fda0003f06070 */
[----:B------:R-:W-:Y:S05]  /*34f0*/  @!P0 BRA `(.L_x_52) ;  /* 0x0000000000808947 */ /* 0x000fea0003800000 */
[----:B------:R-:W-:-:S13]  /*3500*/  ISETP.GT.AND P0, PT, R7, 0xfe, PT ;  /* 0x000000fe0700780c */ /* 0x000fda0003f04270 */
[----:B------:R-:W-:Y:S05]  /*3510*/  @P0 BRA `(.L_x_53) ;  /* 0x00000000006c0947 */ /* 0x000fea0003800000 */
[----:B------:R-:W-:-:S13]  /*3520*/  ISETP.GE.AND P0, PT, R7, 0x1, PT ;  /* 0x000000010700780c */ /* 0x000fda0003f06270 */
[----:B------:R-:W-:Y:S05]  /*3530*/  @P0 BRA `(.L_x_54) ;  /* 0x0000000000740947 */ /* 0x000fea0003800000 */
[----:B------:R-:W-:Y:S02]  /*3540*/  ISETP.GE.AND P0, PT, R7, -0x18, PT ;  /* 0xffffffe80700780c */ /* 0x000fe40003f06270 */
[----:B------:R-:W-:-:S11]  /*3550*/  LOP3.LUT R0, R0, 0x80000000, RZ, 0xc0, !PT ;  /* 0x8000000000007812 */ /* 0x000fd600078ec0ff */
[----:B------:R-:W-:Y:S05]  /*3560*/  @!P0 BRA `(.L_x_54) ;  /* 0x0000000000688947 */ /* 0x000fea0003800000 */
[CCC-:B------:R-:W-:Y:S01]  /*3570*/  FFMA.RZ R8, R19.reuse, R17.reuse, R22.reuse ;  /* 0x0000001113087223 */ /* 0x1c0fe2000000c016 */
[CCC-:B------:R-:W-:Y:S01]  /*3580*/  FFMA.RP R9, R19.reuse, R17.reuse, R22.reuse ;  /* 0x0000001113097223 */ /* 0x1c0fe20000008016 */
[----:B------:R-:W-:Y:S01]  /*3590*/  FFMA.RM R22, R19, R17, R22 ;  /* 0x0000001113167223 */ /* 0x000fe20000004016 */
[C---:B------:R-:W-:Y:S02]  /*35a0*/  IADD3 R16, PT, PT, R7.reuse, 0x20, RZ ;  /* 0x0000002007107810 */ /* 0x040fe40007ffe0ff */
[----:B------:R-:W-:Y:S02]  /*35b0*/  LOP3.LUT R8, R8, 0x7fffff, RZ, 0xc0, !PT ;  /* 0x007fffff08087812 */ /* 0x000fe400078ec0ff */
[C---:B------:R-:W-:Y:S02]  /*35c0*/  ISETP.NE.AND P3, PT, R7.reuse, RZ, PT ;  /* 0x000000ff0700720c */ /* 0x040fe40003f65270 */
[----:B------:R-:W-:Y:S02]  /*35d0*/  LOP3.LUT R17, R8, 0x800000, RZ, 0xfc, !PT ;  /* 0x0080000008117812 */ /* 0x000fe400078efcff */
[----:B------:R-:W-:-:S02]  /*35e0*/  ISETP.NE.AND P1, PT, R7, RZ, PT ;  /* 0x000000ff0700720c */ /* 0x000fc40003f25270 */
[----:B------:R-:W-:Y:S02]  /*35f0*/  IADD3 R7, PT, PT, -R7, RZ, RZ ;  /* 0x000000ff07077210 */ /* 0x000fe40007ffe1ff */
[----:B------:R-:W-:Y:S02]  /*3600*/  SHF.L.U32 R16, R17, R16, RZ ;  /* 0x0000001011107219 */ /* 0x000fe400000006ff */
[----:B------:R-:W-:Y:S02]  /*3610*/  FSETP.NEU.FTZ.AND P0, PT, R9, R22, PT ;  /* 0x000000160900720b */ /* 0x000fe40003f1d000 */
[----:B------:R-:W-:Y:S02]  /*3620*/  SEL R8, R7, RZ, P3 ;  /* 0x000000ff07087207 */ /* 0x000fe40001800000 */
[----:B------:R-:W-:Y:S02]  /*3630*/  ISETP.NE.AND P1, PT, R16, RZ, P1 ;  /* 0x000000ff1000720c */ /* 0x000fe40000f25270 */
[----:B------:R-:W-:-:S02]  /*3640*/  SHF.R.U32.HI R17, RZ, R8, R17 ;  /* 0x00000008ff117219 */ /* 0x000fc40000011611 */
[----:B------:R-:W-:Y:S02]  /*3650*/  PLOP3.LUT P0, PT, P0, P1, PT, 0xf8, 0x8f ;  /* 0x00000000008f781c */ /* 0x000fe40000703f70 */
[----:B------:R-:W-:Y:S02]  /*3660*/  SHF.R.U32.HI R7, RZ, 0x1, R17 ;  /* 0x00000001ff077819 */ /* 0x000fe40000011611 */
[----:B------:R-:W-:-:S04]  /*3670*/  SEL R8, RZ, 0x1, !P0 ;  /* 0x00000001ff087807 */ /* 0x000fc80004000000 */
[----:B------:R-:W-:-:S04]  /*3680*/  LOP3.LUT R8, R8, 0x1, R7, 0xf8, !PT ;  /* 0x0000000108087812 */ /* 0x000fc800078ef807 */
[----:B------:R-:W-:-:S04]  /*3690*/  LOP3.LUT R8, R8, R17, RZ, 0xc0, !PT ;  /* 0x0000001108087212 */ /* 0x000fc800078ec0ff */
[----:B------:R-:W-:-:S04]  /*36a0*/  IADD3 R7, PT, PT, R7, R8, RZ ;  /* 0x0000000807077210 */ /* 0x000fc80007ffe0ff */
[----:B------:R-:W-:Y:S01]  /*36b0*/  LOP3.LUT R0, R7, R0, RZ, 0xfc, !PT ;  /* 0x0000000007007212 */ /* 0x000fe200078efcff */
[----:B------:R-:W-:Y:S06]  /*36c0*/  BRA `(.L_x_54) ;  /* 0x0000000000107947 */ /* 0x000fec0003800000 */
.L_x_53:
[----:B------:R-:W-:-:S04]  /*36d0*/  LOP3.LUT R0, R0, 0x80000000, RZ, 0xc0, !PT ;  /* 0x8000000000007812 */ /* 0x000fc800078ec0ff */
[----:B------:R-:W-:Y:S01]  /*36e0*/  LOP3.LUT R0, R0, 0x7f800000, RZ, 0xfc, !PT ;  /* 0x7f80000000007812 */ /* 0x000fe200078efcff */
[----:B------:R-:W-:Y:S06]  /*36f0*/  BRA `(.L_x_54) ;  /* 0x0000000000047947 */ /* 0x000fec0003800000 */
.L_x_52:
[----:B------:R-:W-:-:S07]  /*3700*/  LEA R0, R9, R0, 0x17 ;  /* 0x0000000009007211 */ /* 0x000fce00078eb8ff */
.L_x_54:
[----:B------:R-:W-:Y:S05]  /*3710*/  BSYNC.RECONVERGENT B1 ;  /* 0x0000000000017941 */ /* 0x000fea0003800200 */
.L_x_51:
[----:B------:R-:W-:Y:S05]  /*3720*/  BRA `(.L_x_55) ;  /* 0x0000000000207947 */ /* 0x000fea0003800000 */
.L_x_50:
[----:B------:R-:W-:-:S04]  /*3730*/  LOP3.LUT R0, R19, 0x80000000, R0, 0x48, !PT ;  /* 0x8000000013007812 */ /* 0x000fc800078e4800 */
[----:B------:R-:W-:Y:S01]  /*3740*/  LOP3.LUT R0, R0, 0x7f800000, RZ, 0xfc, !PT ;  /* 0x7f80000000007812 */ /* 0x000fe200078efcff */
[----:B------:R-:W-:Y:S06]  /*3750*/  BRA `(.L_x_55) ;  /* 0x0000000000147947 */ /* 0x000fec0003800000 */
.L_x_49:
[----:B------:R-:W-:Y:S01]  /*3760*/  LOP3.LUT R0, R19, 0x80000000, R0, 0x48, !PT ;  /* 0x8000000013007812 */ /* 0x000fe200078e4800 */
[----:B------:R-:W-:Y:S06]  /*3770*/  BRA `(.L_x_55) ;  /* 0x00000000000c7947 */ /* 0x000fec0003800000 */
.L_x_48:
[----:B------:R-:W0:Y:S01]  /*3780*/  MUFU.RSQ R0, -QNAN ;  /* 0xffc0000000007908 */ /* 0x000e220000001400 */
[----:B------:R-:W-:Y:S05]  /*3790*/  BRA `(.L_x_55) ;  /* 0x0000000000047947 */ /* 0x000fea0003800000 */
.L_x_47:
[----:B------:R-:W-:-:S07]  /*37a0*/  FADD.FTZ R0, R0, R3 ;  /* 0x0000000300007221 */ /* 0x000fce0000010000 */
.L_x_55:
[----:B------:R-:W-:Y:S05]  /*37b0*/  BSYNC.RECONVERGENT B0 ;  /* 0x0000000000007941 */ /* 0x000fea0003800200 */
.L_x_45:
[----:B------:R-:W-:Y:S01]  /*37c0*/  HFMA2 R7, -RZ, RZ, 0, 0 ;  /* 0x00000000ff077431 */ /* 0x000fe200000001ff */
[----:B0-----:R-:W-:-:S03]  /*37d0*/  MOV R9, R0 ;  /* 0x0000000000097202 */ /* 0x001fc60000000f00 */
[----:B------:R-:W-:Y:S05]  /*37e0*/  RET.REL.NODEC R6 `(_Z20softmax_kernel_naivePfS_ii) ;  /* 0xffffffc806047950 */ /* 0x000fea0003c3ffff */
.L_x_56:
[----:B------:R-:W-:-:S00]  /*37f0*/  BRA `(.L_x_56) ;  /* 0xfffffffc00fc7947 */ /* 0x000fc0000383ffff */
[----:B------:R-:W-:-:S00]  /*3800*/  NOP ;  /* 0x0000000000007918 */ /* 0x000fc00000000000 */
[----:B------:R-:W-:-:S00]  /*3810*/  NOP ;  /* 0x0000000000007918 */ /* 0x000fc00000000000 */
[----:B------:R-:W-:-:S00]  /*3820*/  NOP ;  /* 0x0000000000007918 */ /* 0x000fc00000000000 */
[----:B------:R-:W-:-:S00]  /*3830*/  NOP ;  /* 0x0000000000007918 */ /* 0x000fc00000000000 */
[----:B------:R-:W-:-:S00]  /*3840*/  NOP ;  /* 0x0000000000007918 */ /* 0x000fc00000000000 */
[----:B------:R-:W-:-:S00]  /*3850*/  NOP ;  /* 0x0000000000007918 */ /* 0x000fc00000000000 */
[----:B------:R-:W-:-:S00]  /*3860*/  NOP ;  /* 0x0000000000007918 */ /* 0x000fc00000000000 */
[----:B------:R-:W-:-:S00]  /*3870*/  NOP ;  /* 0x0000000000007918 */ /* 0x000fc00000000000 */
.L_x_57:


//--------------------- .nv.shared.reserved.0     --------------------------
	.section	.nv.shared.reserved.0,"aw",@nobits
	.weak		__nv_reservedSMEM_offset_0_alias
	.size		__nv_reservedSMEM_offset_0_alias, 0, 64
	.other		__nv_reservedSMEM_offset_0_alias,@"STO_CUDA_RESERVED_SHARED STV_DEFAULT"
__nv_reservedSMEM_offset_0_alias:
	.zero		0
	.zero		64


//--------------------- .nv.constant0._Z20softmax_kernel_naivePfS_ii --------------------------
	.section	.nv.constant0._Z20softmax_kernel_naivePfS_ii,"a",@progbits
	.sectionflags	@""
	.align	4
.nv.constant0._Z20softmax_kernel_naivePfS_ii:
	.zero		920


//--------------------- SYMBOLS --------------------------

	.type		.nv.reservedSmem.offset0,@object
	.size		.nv.reservedSmem.offset0,0x4
